//
// Generated by NVIDIA NVVM Compiler
//
// Compiler Build ID: CL-36424714
// Cuda compilation tools, release 13.0, V13.0.88
// Based on NVVM 20.0.0
//

.version 9.0
.target sm_100
.address_size 64

	// .globl	my_kernel_kernel0
// _ZZ17my_kernel_kernel0E18PaddedInput_shared has been demoted
// _ZZ17my_kernel_kernel0E18placeholder_shared has been demoted

.visible .entry my_kernel_kernel0(
	.param .u64 .ptr .align 1 my_kernel_kernel0_param_0,
	.param .u64 .ptr .align 1 my_kernel_kernel0_param_1,
	.param .u64 .ptr .align 1 my_kernel_kernel0_param_2,
	.param .u64 .ptr .align 1 my_kernel_kernel0_param_3
)
{
	.local .align 16 .b8 	__local_depot0[512];
	.reg .b64 	%SP;
	.reg .b64 	%SPL;
	.reg .pred 	%p<9>;
	.reg .b32 	%r<43>;
	.reg .b32 	%f<1787>;
	.reg .b64 	%rd<26>;
	// demoted variable
	.shared .align 4 .b8 _ZZ17my_kernel_kernel0E18PaddedInput_shared[31360];
	// demoted variable
	.shared .align 4 .b8 _ZZ17my_kernel_kernel0E18placeholder_shared[10240];
	mov.u64 	%SPL, __local_depot0;
	add.u64 	%rd1, %SPL, 0;
	mov.f32 	%f1659, 0f00000000;
	st.local.v4.f32 	[%rd1], {%f1659, %f1659, %f1659, %f1659};
	st.local.v4.f32 	[%rd1+16], {%f1659, %f1659, %f1659, %f1659};
	st.local.v4.f32 	[%rd1+32], {%f1659, %f1659, %f1659, %f1659};
	st.local.v4.f32 	[%rd1+48], {%f1659, %f1659, %f1659, %f1659};
	st.local.v4.f32 	[%rd1+64], {%f1659, %f1659, %f1659, %f1659};
	st.local.v4.f32 	[%rd1+80], {%f1659, %f1659, %f1659, %f1659};
	st.local.v4.f32 	[%rd1+96], {%f1659, %f1659, %f1659, %f1659};
	st.local.v4.f32 	[%rd1+112], {%f1659, %f1659, %f1659, %f1659};
	st.local.v4.f32 	[%rd1+128], {%f1659, %f1659, %f1659, %f1659};
	st.local.v4.f32 	[%rd1+144], {%f1659, %f1659, %f1659, %f1659};
	st.local.v4.f32 	[%rd1+160], {%f1659, %f1659, %f1659, %f1659};
	st.local.v4.f32 	[%rd1+176], {%f1659, %f1659, %f1659, %f1659};
	st.local.v4.f32 	[%rd1+192], {%f1659, %f1659, %f1659, %f1659};
	st.local.v4.f32 	[%rd1+208], {%f1659, %f1659, %f1659, %f1659};
	st.local.v4.f32 	[%rd1+224], {%f1659, %f1659, %f1659, %f1659};
	st.local.v4.f32 	[%rd1+240], {%f1659, %f1659, %f1659, %f1659};
	st.local.v4.f32 	[%rd1+256], {%f1659, %f1659, %f1659, %f1659};
	st.local.v4.f32 	[%rd1+272], {%f1659, %f1659, %f1659, %f1659};
	st.local.v4.f32 	[%rd1+288], {%f1659, %f1659, %f1659, %f1659};
	st.local.v4.f32 	[%rd1+304], {%f1659, %f1659, %f1659, %f1659};
	st.local.v4.f32 	[%rd1+320], {%f1659, %f1659, %f1659, %f1659};
	st.local.v4.f32 	[%rd1+336], {%f1659, %f1659, %f1659, %f1659};
	st.local.v4.f32 	[%rd1+352], {%f1659, %f1659, %f1659, %f1659};
	st.local.v4.f32 	[%rd1+368], {%f1659, %f1659, %f1659, %f1659};
	st.local.v4.f32 	[%rd1+384], {%f1659, %f1659, %f1659, %f1659};
	st.local.v4.f32 	[%rd1+400], {%f1659, %f1659, %f1659, %f1659};
	st.local.v4.f32 	[%rd1+416], {%f1659, %f1659, %f1659, %f1659};
	st.local.v4.f32 	[%rd1+432], {%f1659, %f1659, %f1659, %f1659};
	st.local.v4.f32 	[%rd1+448], {%f1659, %f1659, %f1659, %f1659};
	st.local.v4.f32 	[%rd1+464], {%f1659, %f1659, %f1659, %f1659};
	st.local.v4.f32 	[%rd1+480], {%f1659, %f1659, %f1659, %f1659};
	st.local.v4.f32 	[%rd1+496], {%f1659, %f1659, %f1659, %f1659};
	mov.b32 	%r40, 0;
	mov.u32 	%r2, %tid.x;
	mul.lo.s32 	%r12, %r2, 640;
	mov.u32 	%r14, _ZZ17my_kernel_kernel0E18PaddedInput_shared;
	mad.lo.s32 	%r15, %r2, 160, %r14;
	shl.b32 	%r17, %r2, 2;
	mov.u32 	%r18, _ZZ17my_kernel_kernel0E18placeholder_shared;
	add.s32 	%r3, %r18, %r17;
	mov.f32 	%f1660, %f1659;
	mov.f32 	%f1661, %f1659;
	mov.f32 	%f1662, %f1659;
	mov.f32 	%f1663, %f1659;
	mov.f32 	%f1664, %f1659;
	mov.f32 	%f1665, %f1659;
	mov.f32 	%f1666, %f1659;
	mov.f32 	%f1667, %f1659;
	mov.f32 	%f1668, %f1659;
	mov.f32 	%f1669, %f1659;
	mov.f32 	%f1670, %f1659;
	mov.f32 	%f1671, %f1659;
	mov.f32 	%f1672, %f1659;
	mov.f32 	%f1673, %f1659;
	mov.f32 	%f1674, %f1659;
	mov.f32 	%f1675, %f1659;
	mov.f32 	%f1676, %f1659;
	mov.f32 	%f1677, %f1659;
	mov.f32 	%f1678, %f1659;
	mov.f32 	%f1679, %f1659;
	mov.f32 	%f1680, %f1659;
	mov.f32 	%f1681, %f1659;
	mov.f32 	%f1682, %f1659;
	mov.f32 	%f1683, %f1659;
	mov.f32 	%f1684, %f1659;
	mov.f32 	%f1685, %f1659;
	mov.f32 	%f1686, %f1659;
	mov.f32 	%f1687, %f1659;
	mov.f32 	%f1688, %f1659;
	mov.f32 	%f1689, %f1659;
	mov.f32 	%f1690, %f1659;
	mov.f32 	%f1691, %f1659;
	mov.f32 	%f1692, %f1659;
	mov.f32 	%f1693, %f1659;
	mov.f32 	%f1694, %f1659;
	mov.f32 	%f1695, %f1659;
	mov.f32 	%f1696, %f1659;
	mov.f32 	%f1697, %f1659;
	mov.f32 	%f1698, %f1659;
	mov.f32 	%f1699, %f1659;
	mov.f32 	%f1700, %f1659;
	mov.f32 	%f1701, %f1659;
	mov.f32 	%f1702, %f1659;
	mov.f32 	%f1703, %f1659;
	mov.f32 	%f1704, %f1659;
	mov.f32 	%f1705, %f1659;
	mov.f32 	%f1706, %f1659;
	mov.f32 	%f1707, %f1659;
	mov.f32 	%f1708, %f1659;
	mov.f32 	%f1709, %f1659;
	mov.f32 	%f1710, %f1659;
	mov.f32 	%f1711, %f1659;
	mov.f32 	%f1712, %f1659;
	mov.f32 	%f1713, %f1659;
	mov.f32 	%f1714, %f1659;
	mov.f32 	%f1715, %f1659;
	mov.f32 	%f1716, %f1659;
	mov.f32 	%f1717, %f1659;
	mov.f32 	%f1718, %f1659;
	mov.f32 	%f1719, %f1659;
	mov.f32 	%f1720, %f1659;
	mov.f32 	%f1721, %f1659;
	mov.f32 	%f1722, %f1659;
	mov.f32 	%f1723, %f1659;
	mov.f32 	%f1724, %f1659;
	mov.f32 	%f1725, %f1659;
	mov.f32 	%f1726, %f1659;
	mov.f32 	%f1727, %f1659;
	mov.f32 	%f1728, %f1659;
	mov.f32 	%f1729, %f1659;
	mov.f32 	%f1730, %f1659;
	mov.f32 	%f1731, %f1659;
	mov.f32 	%f1732, %f1659;
	mov.f32 	%f1733, %f1659;
	mov.f32 	%f1734, %f1659;
	mov.f32 	%f1735, %f1659;
	mov.f32 	%f1736, %f1659;
	mov.f32 	%f1737, %f1659;
	mov.f32 	%f1738, %f1659;
	mov.f32 	%f1739, %f1659;
	mov.f32 	%f1740, %f1659;
	mov.f32 	%f1741, %f1659;
	mov.f32 	%f1742, %f1659;
	mov.f32 	%f1743, %f1659;
	mov.f32 	%f1744, %f1659;
	mov.f32 	%f1745, %f1659;
	mov.f32 	%f1746, %f1659;
	mov.f32 	%f1747, %f1659;
	mov.f32 	%f1748, %f1659;
	mov.f32 	%f1749, %f1659;
	mov.f32 	%f1750, %f1659;
	mov.f32 	%f1751, %f1659;
	mov.f32 	%f1752, %f1659;
	mov.f32 	%f1753, %f1659;
	mov.f32 	%f1754, %f1659;
	mov.f32 	%f1755, %f1659;
	mov.f32 	%f1756, %f1659;
	mov.f32 	%f1757, %f1659;
	mov.f32 	%f1758, %f1659;
	mov.f32 	%f1759, %f1659;
	mov.f32 	%f1760, %f1659;
	mov.f32 	%f1761, %f1659;
	mov.f32 	%f1762, %f1659;
	mov.f32 	%f1763, %f1659;
	mov.f32 	%f1764, %f1659;
	mov.f32 	%f1765, %f1659;
	mov.f32 	%f1766, %f1659;
	mov.f32 	%f1767, %f1659;
	mov.f32 	%f1768, %f1659;
	mov.f32 	%f1769, %f1659;
	mov.f32 	%f1770, %f1659;
	mov.f32 	%f1771, %f1659;
	mov.f32 	%f1772, %f1659;
	mov.f32 	%f1773, %f1659;
	mov.f32 	%f1774, %f1659;
	mov.f32 	%f1775, %f1659;
	mov.f32 	%f1776, %f1659;
	mov.f32 	%f1777, %f1659;
	mov.f32 	%f1778, %f1659;
	mov.f32 	%f1779, %f1659;
	mov.f32 	%f1780, %f1659;
	mov.f32 	%f1781, %f1659;
	mov.f32 	%f1782, %f1659;
	mov.f32 	%f1783, %f1659;
	mov.f32 	%f1784, %f1659;
	mov.f32 	%f1785, %f1659;
	mov.f32 	%f1786, %f1659;
$L__BB0_1:
	setp.gt.u32 	%p2, %r2, 195;
	bar.sync 	0;
	@%p2 bra 	$L__BB0_3;
	ld.param.u64 	%rd22, [my_kernel_kernel0_param_0];
	mad.lo.s32 	%r13, %r40, 20, %r12;
	cvta.to.global.u64 	%rd9, %rd22;
	mul.wide.u32 	%rd10, %r13, 4;
	add.s64 	%rd11, %rd9, %rd10;
	ld.global.nc.f32 	%f450, [%rd11];
	st.shared.f32 	[%r15], %f450;
	ld.global.nc.f32 	%f451, [%rd11+4];
	st.shared.f32 	[%r15+4], %f451;
	ld.global.nc.f32 	%f452, [%rd11+8];
	st.shared.f32 	[%r15+8], %f452;
	ld.global.nc.f32 	%f453, [%rd11+12];
	st.shared.f32 	[%r15+12], %f453;
	ld.global.nc.f32 	%f454, [%rd11+16];
	st.shared.f32 	[%r15+16], %f454;
	ld.global.nc.f32 	%f455, [%rd11+20];
	st.shared.f32 	[%r15+20], %f455;
	ld.global.nc.f32 	%f456, [%rd11+24];
	st.shared.f32 	[%r15+24], %f456;
	ld.global.nc.f32 	%f457, [%rd11+28];
	st.shared.f32 	[%r15+28], %f457;
	ld.global.nc.f32 	%f458, [%rd11+32];
	st.shared.f32 	[%r15+32], %f458;
	ld.global.nc.f32 	%f459, [%rd11+36];
	st.shared.f32 	[%r15+36], %f459;
	ld.global.nc.f32 	%f460, [%rd11+40];
	st.shared.f32 	[%r15+40], %f460;
	ld.global.nc.f32 	%f461, [%rd11+44];
	st.shared.f32 	[%r15+44], %f461;
	ld.global.nc.f32 	%f462, [%rd11+48];
	st.shared.f32 	[%r15+48], %f462;
	ld.global.nc.f32 	%f463, [%rd11+52];
	st.shared.f32 	[%r15+52], %f463;
	ld.global.nc.f32 	%f464, [%rd11+56];
	st.shared.f32 	[%r15+56], %f464;
	ld.global.nc.f32 	%f465, [%rd11+60];
	st.shared.f32 	[%r15+60], %f465;
	ld.global.nc.f32 	%f466, [%rd11+64];
	st.shared.f32 	[%r15+64], %f466;
	ld.global.nc.f32 	%f467, [%rd11+68];
	st.shared.f32 	[%r15+68], %f467;
	ld.global.nc.f32 	%f468, [%rd11+72];
	st.shared.f32 	[%r15+72], %f468;
	ld.global.nc.f32 	%f469, [%rd11+76];
	st.shared.f32 	[%r15+76], %f469;
	ld.global.nc.f32 	%f470, [%rd11+1280];
	st.shared.f32 	[%r15+80], %f470;
	ld.global.nc.f32 	%f471, [%rd11+1284];
	st.shared.f32 	[%r15+84], %f471;
	ld.global.nc.f32 	%f472, [%rd11+1288];
	st.shared.f32 	[%r15+88], %f472;
	ld.global.nc.f32 	%f473, [%rd11+1292];
	st.shared.f32 	[%r15+92], %f473;
	ld.global.nc.f32 	%f474, [%rd11+1296];
	st.shared.f32 	[%r15+96], %f474;
	ld.global.nc.f32 	%f475, [%rd11+1300];
	st.shared.f32 	[%r15+100], %f475;
	ld.global.nc.f32 	%f476, [%rd11+1304];
	st.shared.f32 	[%r15+104], %f476;
	ld.global.nc.f32 	%f477, [%rd11+1308];
	st.shared.f32 	[%r15+108], %f477;
	ld.global.nc.f32 	%f478, [%rd11+1312];
	st.shared.f32 	[%r15+112], %f478;
	ld.global.nc.f32 	%f479, [%rd11+1316];
	st.shared.f32 	[%r15+116], %f479;
	ld.global.nc.f32 	%f480, [%rd11+1320];
	st.shared.f32 	[%r15+120], %f480;
	ld.global.nc.f32 	%f481, [%rd11+1324];
	st.shared.f32 	[%r15+124], %f481;
	ld.global.nc.f32 	%f482, [%rd11+1328];
	st.shared.f32 	[%r15+128], %f482;
	ld.global.nc.f32 	%f483, [%rd11+1332];
	st.shared.f32 	[%r15+132], %f483;
	ld.global.nc.f32 	%f484, [%rd11+1336];
	st.shared.f32 	[%r15+136], %f484;
	ld.global.nc.f32 	%f485, [%rd11+1340];
	st.shared.f32 	[%r15+140], %f485;
	ld.global.nc.f32 	%f486, [%rd11+1344];
	st.shared.f32 	[%r15+144], %f486;
	ld.global.nc.f32 	%f487, [%rd11+1348];
	st.shared.f32 	[%r15+148], %f487;
	ld.global.nc.f32 	%f488, [%rd11+1352];
	st.shared.f32 	[%r15+152], %f488;
	ld.global.nc.f32 	%f489, [%rd11+1356];
	st.shared.f32 	[%r15+156], %f489;
$L__BB0_3:
	ld.param.u64 	%rd23, [my_kernel_kernel0_param_1];
	setp.gt.u32 	%p3, %r2, 207;
	mad.lo.s32 	%r16, %r40, 2560, %r2;
	cvta.to.global.u64 	%rd12, %rd23;
	mul.wide.u32 	%rd13, %r16, 4;
	add.s64 	%rd2, %rd12, %rd13;
	ld.global.nc.f32 	%f490, [%rd2];
	st.shared.f32 	[%r3], %f490;
	ld.global.nc.f32 	%f491, [%rd2+1568];
	st.shared.f32 	[%r3+1568], %f491;
	ld.global.nc.f32 	%f492, [%rd2+3136];
	st.shared.f32 	[%r3+3136], %f492;
	ld.global.nc.f32 	%f493, [%rd2+4704];
	st.shared.f32 	[%r3+4704], %f493;
	ld.global.nc.f32 	%f494, [%rd2+6272];
	st.shared.f32 	[%r3+6272], %f494;
	ld.global.nc.f32 	%f495, [%rd2+7840];
	st.shared.f32 	[%r3+7840], %f495;
	@%p3 bra 	$L__BB0_5;
	ld.global.nc.f32 	%f496, [%rd2+9408];
	st.shared.f32 	[%r3+9408], %f496;
$L__BB0_5:
	bar.sync 	0;
	mov.b32 	%r41, 0;
$L__BB0_6:
	mov.u32 	%r5, %tid.x;
	shr.u32 	%r20, %r5, 1;
	mul.lo.s32 	%r21, %r20, 40;
	mad.lo.s32 	%r22, %r41, 5, %r21;
	shl.b32 	%r23, %r22, 2;
	mov.u32 	%r24, _ZZ17my_kernel_kernel0E18PaddedInput_shared;
	add.s32 	%r25, %r24, %r23;
	ld.shared.f32 	%f497, [%r25];
	mul.lo.s32 	%r26, %r41, 2560;
	shl.b32 	%r27, %r5, 8;
	and.b32  	%r28, %r27, 256;
	or.b32  	%r29, %r28, %r26;
	mov.u32 	%r30, _ZZ17my_kernel_kernel0E18placeholder_shared;
	add.s32 	%r31, %r30, %r29;
	ld.shared.f32 	%f498, [%r31];
	fma.rn.f32 	%f499, %f497, %f498, %f1786;
	ld.shared.f32 	%f500, [%r31+4];
	fma.rn.f32 	%f501, %f497, %f500, %f1785;
	ld.shared.f32 	%f502, [%r31+8];
	fma.rn.f32 	%f503, %f497, %f502, %f1784;
	ld.shared.f32 	%f504, [%r31+12];
	fma.rn.f32 	%f505, %f497, %f504, %f1783;
	st.local.v4.f32 	[%rd1], {%f499, %f501, %f503, %f505};
	ld.shared.f32 	%f506, [%r31+16];
	fma.rn.f32 	%f507, %f497, %f506, %f1782;
	ld.shared.f32 	%f508, [%r31+20];
	fma.rn.f32 	%f509, %f497, %f508, %f1781;
	ld.shared.f32 	%f510, [%r31+24];
	fma.rn.f32 	%f511, %f497, %f510, %f1780;
	ld.shared.f32 	%f512, [%r31+28];
	fma.rn.f32 	%f513, %f497, %f512, %f1779;
	st.local.v4.f32 	[%rd1+16], {%f507, %f509, %f511, %f513};
	ld.shared.f32 	%f514, [%r31+32];
	fma.rn.f32 	%f515, %f497, %f514, %f1778;
	ld.shared.f32 	%f516, [%r31+36];
	fma.rn.f32 	%f517, %f497, %f516, %f1777;
	ld.shared.f32 	%f518, [%r31+40];
	fma.rn.f32 	%f519, %f497, %f518, %f1776;
	ld.shared.f32 	%f520, [%r31+44];
	fma.rn.f32 	%f521, %f497, %f520, %f1775;
	st.local.v4.f32 	[%rd1+32], {%f515, %f517, %f519, %f521};
	ld.shared.f32 	%f522, [%r31+48];
	fma.rn.f32 	%f523, %f497, %f522, %f1774;
	ld.shared.f32 	%f524, [%r31+52];
	fma.rn.f32 	%f525, %f497, %f524, %f1773;
	ld.shared.f32 	%f526, [%r31+56];
	fma.rn.f32 	%f527, %f497, %f526, %f1772;
	ld.shared.f32 	%f528, [%r31+60];
	fma.rn.f32 	%f529, %f497, %f528, %f1771;
	st.local.v4.f32 	[%rd1+48], {%f523, %f525, %f527, %f529};
	ld.shared.f32 	%f530, [%r31+64];
	fma.rn.f32 	%f531, %f497, %f530, %f1770;
	ld.shared.f32 	%f532, [%r31+68];
	fma.rn.f32 	%f533, %f497, %f532, %f1769;
	ld.shared.f32 	%f534, [%r31+72];
	fma.rn.f32 	%f535, %f497, %f534, %f1768;
	ld.shared.f32 	%f536, [%r31+76];
	fma.rn.f32 	%f537, %f497, %f536, %f1767;
	st.local.v4.f32 	[%rd1+64], {%f531, %f533, %f535, %f537};
	ld.shared.f32 	%f538, [%r31+80];
	fma.rn.f32 	%f539, %f497, %f538, %f1766;
	ld.shared.f32 	%f540, [%r31+84];
	fma.rn.f32 	%f541, %f497, %f540, %f1765;
	ld.shared.f32 	%f542, [%r31+88];
	fma.rn.f32 	%f543, %f497, %f542, %f1764;
	ld.shared.f32 	%f544, [%r31+92];
	fma.rn.f32 	%f545, %f497, %f544, %f1763;
	st.local.v4.f32 	[%rd1+80], {%f539, %f541, %f543, %f545};
	ld.shared.f32 	%f546, [%r31+96];
	fma.rn.f32 	%f547, %f497, %f546, %f1762;
	ld.shared.f32 	%f548, [%r31+100];
	fma.rn.f32 	%f549, %f497, %f548, %f1761;
	ld.shared.f32 	%f550, [%r31+104];
	fma.rn.f32 	%f551, %f497, %f550, %f1760;
	ld.shared.f32 	%f552, [%r31+108];
	fma.rn.f32 	%f553, %f497, %f552, %f1759;
	st.local.v4.f32 	[%rd1+96], {%f547, %f549, %f551, %f553};
	ld.shared.f32 	%f554, [%r31+112];
	fma.rn.f32 	%f555, %f497, %f554, %f1758;
	ld.shared.f32 	%f556, [%r31+116];
	fma.rn.f32 	%f557, %f497, %f556, %f1757;
	ld.shared.f32 	%f558, [%r31+120];
	fma.rn.f32 	%f559, %f497, %f558, %f1756;
	ld.shared.f32 	%f560, [%r31+124];
	fma.rn.f32 	%f561, %f497, %f560, %f1755;
	st.local.v4.f32 	[%rd1+112], {%f555, %f557, %f559, %f561};
	ld.shared.f32 	%f562, [%r31+128];
	fma.rn.f32 	%f563, %f497, %f562, %f1754;
	ld.shared.f32 	%f564, [%r31+132];
	fma.rn.f32 	%f565, %f497, %f564, %f1753;
	ld.shared.f32 	%f566, [%r31+136];
	fma.rn.f32 	%f567, %f497, %f566, %f1752;
	ld.shared.f32 	%f568, [%r31+140];
	fma.rn.f32 	%f569, %f497, %f568, %f1751;
	st.local.v4.f32 	[%rd1+128], {%f563, %f565, %f567, %f569};
	ld.shared.f32 	%f570, [%r31+144];
	fma.rn.f32 	%f571, %f497, %f570, %f1750;
	ld.shared.f32 	%f572, [%r31+148];
	fma.rn.f32 	%f573, %f497, %f572, %f1749;
	ld.shared.f32 	%f574, [%r31+152];
	fma.rn.f32 	%f575, %f497, %f574, %f1748;
	ld.shared.f32 	%f576, [%r31+156];
	fma.rn.f32 	%f577, %f497, %f576, %f1747;
	st.local.v4.f32 	[%rd1+144], {%f571, %f573, %f575, %f577};
	ld.shared.f32 	%f578, [%r31+160];
	fma.rn.f32 	%f579, %f497, %f578, %f1746;
	ld.shared.f32 	%f580, [%r31+164];
	fma.rn.f32 	%f581, %f497, %f580, %f1745;
	ld.shared.f32 	%f582, [%r31+168];
	fma.rn.f32 	%f583, %f497, %f582, %f1744;
	ld.shared.f32 	%f584, [%r31+172];
	fma.rn.f32 	%f585, %f497, %f584, %f1743;
	st.local.v4.f32 	[%rd1+160], {%f579, %f581, %f583, %f585};
	ld.shared.f32 	%f586, [%r31+176];
	fma.rn.f32 	%f587, %f497, %f586, %f1742;
	ld.shared.f32 	%f588, [%r31+180];
	fma.rn.f32 	%f589, %f497, %f588, %f1741;
	ld.shared.f32 	%f590, [%r31+184];
	fma.rn.f32 	%f591, %f497, %f590, %f1740;
	ld.shared.f32 	%f592, [%r31+188];
	fma.rn.f32 	%f593, %f497, %f592, %f1739;
	st.local.v4.f32 	[%rd1+176], {%f587, %f589, %f591, %f593};
	ld.shared.f32 	%f594, [%r31+192];
	fma.rn.f32 	%f595, %f497, %f594, %f1738;
	ld.shared.f32 	%f596, [%r31+196];
	fma.rn.f32 	%f597, %f497, %f596, %f1737;
	ld.shared.f32 	%f598, [%r31+200];
	fma.rn.f32 	%f599, %f497, %f598, %f1736;
	ld.shared.f32 	%f600, [%r31+204];
	fma.rn.f32 	%f601, %f497, %f600, %f1735;
	st.local.v4.f32 	[%rd1+192], {%f595, %f597, %f599, %f601};
	ld.shared.f32 	%f602, [%r31+208];
	fma.rn.f32 	%f603, %f497, %f602, %f1734;
	ld.shared.f32 	%f604, [%r31+212];
	fma.rn.f32 	%f605, %f497, %f604, %f1733;
	ld.shared.f32 	%f606, [%r31+216];
	fma.rn.f32 	%f607, %f497, %f606, %f1732;
	ld.shared.f32 	%f608, [%r31+220];
	fma.rn.f32 	%f609, %f497, %f608, %f1731;
	st.local.v4.f32 	[%rd1+208], {%f603, %f605, %f607, %f609};
	ld.shared.f32 	%f610, [%r31+224];
	fma.rn.f32 	%f611, %f497, %f610, %f1730;
	ld.shared.f32 	%f612, [%r31+228];
	fma.rn.f32 	%f613, %f497, %f612, %f1729;
	ld.shared.f32 	%f614, [%r31+232];
	fma.rn.f32 	%f615, %f497, %f614, %f1728;
	ld.shared.f32 	%f616, [%r31+236];
	fma.rn.f32 	%f617, %f497, %f616, %f1727;
	st.local.v4.f32 	[%rd1+224], {%f611, %f613, %f615, %f617};
	ld.shared.f32 	%f618, [%r31+240];
	fma.rn.f32 	%f619, %f497, %f618, %f1726;
	ld.shared.f32 	%f620, [%r31+244];
	fma.rn.f32 	%f621, %f497, %f620, %f1725;
	ld.shared.f32 	%f622, [%r31+248];
	fma.rn.f32 	%f623, %f497, %f622, %f1724;
	ld.shared.f32 	%f624, [%r31+252];
	fma.rn.f32 	%f625, %f497, %f624, %f1723;
	st.local.v4.f32 	[%rd1+240], {%f619, %f621, %f623, %f625};
	ld.shared.f32 	%f626, [%r25+80];
	fma.rn.f32 	%f627, %f626, %f498, %f1722;
	fma.rn.f32 	%f628, %f626, %f500, %f1721;
	fma.rn.f32 	%f629, %f626, %f502, %f1720;
	fma.rn.f32 	%f630, %f626, %f504, %f1719;
	st.local.v4.f32 	[%rd1+256], {%f627, %f628, %f629, %f630};
	fma.rn.f32 	%f631, %f626, %f506, %f1718;
	fma.rn.f32 	%f632, %f626, %f508, %f1717;
	fma.rn.f32 	%f633, %f626, %f510, %f1716;
	fma.rn.f32 	%f634, %f626, %f512, %f1715;
	st.local.v4.f32 	[%rd1+272], {%f631, %f632, %f633, %f634};
	fma.rn.f32 	%f635, %f626, %f514, %f1714;
	fma.rn.f32 	%f636, %f626, %f516, %f1713;
	fma.rn.f32 	%f637, %f626, %f518, %f1712;
	fma.rn.f32 	%f638, %f626, %f520, %f1711;
	st.local.v4.f32 	[%rd1+288], {%f635, %f636, %f637, %f638};
	fma.rn.f32 	%f639, %f626, %f522, %f1710;
	fma.rn.f32 	%f640, %f626, %f524, %f1709;
	fma.rn.f32 	%f641, %f626, %f526, %f1708;
	fma.rn.f32 	%f642, %f626, %f528, %f1707;
	st.local.v4.f32 	[%rd1+304], {%f639, %f640, %f641, %f642};
	fma.rn.f32 	%f643, %f626, %f530, %f1706;
	fma.rn.f32 	%f644, %f626, %f532, %f1705;
	fma.rn.f32 	%f645, %f626, %f534, %f1704;
	fma.rn.f32 	%f646, %f626, %f536, %f1703;
	st.local.v4.f32 	[%rd1+320], {%f643, %f644, %f645, %f646};
	fma.rn.f32 	%f647, %f626, %f538, %f1702;
	fma.rn.f32 	%f648, %f626, %f540, %f1701;
	fma.rn.f32 	%f649, %f626, %f542, %f1700;
	fma.rn.f32 	%f650, %f626, %f544, %f1699;
	st.local.v4.f32 	[%rd1+336], {%f647, %f648, %f649, %f650};
	fma.rn.f32 	%f651, %f626, %f546, %f1698;
	fma.rn.f32 	%f652, %f626, %f548, %f1697;
	fma.rn.f32 	%f653, %f626, %f550, %f1696;
	fma.rn.f32 	%f654, %f626, %f552, %f1695;
	st.local.v4.f32 	[%rd1+352], {%f651, %f652, %f653, %f654};
	fma.rn.f32 	%f655, %f626, %f554, %f1694;
	fma.rn.f32 	%f656, %f626, %f556, %f1693;
	fma.rn.f32 	%f657, %f626, %f558, %f1692;
	fma.rn.f32 	%f658, %f626, %f560, %f1691;
	st.local.v4.f32 	[%rd1+368], {%f655, %f656, %f657, %f658};
	fma.rn.f32 	%f659, %f626, %f562, %f1690;
	fma.rn.f32 	%f660, %f626, %f564, %f1689;
	fma.rn.f32 	%f661, %f626, %f566, %f1688;
	fma.rn.f32 	%f662, %f626, %f568, %f1687;
	st.local.v4.f32 	[%rd1+384], {%f659, %f660, %f661, %f662};
	fma.rn.f32 	%f663, %f626, %f570, %f1686;
	fma.rn.f32 	%f664, %f626, %f572, %f1685;
	fma.rn.f32 	%f665, %f626, %f574, %f1684;
	fma.rn.f32 	%f666, %f626, %f576, %f1683;
	st.local.v4.f32 	[%rd1+400], {%f663, %f664, %f665, %f666};
	fma.rn.f32 	%f667, %f626, %f578, %f1682;
	fma.rn.f32 	%f668, %f626, %f580, %f1681;
	fma.rn.f32 	%f669, %f626, %f582, %f1680;
	fma.rn.f32 	%f670, %f626, %f584, %f1679;
	st.local.v4.f32 	[%rd1+416], {%f667, %f668, %f669, %f670};
	fma.rn.f32 	%f671, %f626, %f586, %f1678;
	fma.rn.f32 	%f672, %f626, %f588, %f1677;
	fma.rn.f32 	%f673, %f626, %f590, %f1676;
	fma.rn.f32 	%f674, %f626, %f592, %f1675;
	st.local.v4.f32 	[%rd1+432], {%f671, %f672, %f673, %f674};
	fma.rn.f32 	%f675, %f626, %f594, %f1674;
	fma.rn.f32 	%f676, %f626, %f596, %f1673;
	fma.rn.f32 	%f677, %f626, %f598, %f1672;
	fma.rn.f32 	%f678, %f626, %f600, %f1671;
	st.local.v4.f32 	[%rd1+448], {%f675, %f676, %f677, %f678};
	fma.rn.f32 	%f679, %f626, %f602, %f1670;
	fma.rn.f32 	%f680, %f626, %f604, %f1669;
	fma.rn.f32 	%f681, %f626, %f606, %f1668;
	fma.rn.f32 	%f682, %f626, %f608, %f1667;
	st.local.v4.f32 	[%rd1+464], {%f679, %f680, %f681, %f682};
	fma.rn.f32 	%f683, %f626, %f610, %f1666;
	fma.rn.f32 	%f684, %f626, %f612, %f1665;
	fma.rn.f32 	%f685, %f626, %f614, %f1664;
	fma.rn.f32 	%f686, %f626, %f616, %f1663;
	st.local.v4.f32 	[%rd1+480], {%f683, %f684, %f685, %f686};
	fma.rn.f32 	%f687, %f626, %f618, %f1662;
	fma.rn.f32 	%f688, %f626, %f620, %f1661;
	fma.rn.f32 	%f689, %f626, %f622, %f1660;
	fma.rn.f32 	%f690, %f626, %f624, %f1659;
	st.local.v4.f32 	[%rd1+496], {%f687, %f688, %f689, %f690};
	ld.shared.f32 	%f691, [%r25+4];
	ld.shared.f32 	%f692, [%r31+512];
	fma.rn.f32 	%f693, %f691, %f692, %f499;
	ld.shared.f32 	%f694, [%r31+516];
	fma.rn.f32 	%f695, %f691, %f694, %f501;
	ld.shared.f32 	%f696, [%r31+520];
	fma.rn.f32 	%f697, %f691, %f696, %f503;
	ld.shared.f32 	%f698, [%r31+524];
	fma.rn.f32 	%f699, %f691, %f698, %f505;
	st.local.v4.f32 	[%rd1], {%f693, %f695, %f697, %f699};
	ld.shared.f32 	%f700, [%r31+528];
	fma.rn.f32 	%f701, %f691, %f700, %f507;
	ld.shared.f32 	%f702, [%r31+532];
	fma.rn.f32 	%f703, %f691, %f702, %f509;
	ld.shared.f32 	%f704, [%r31+536];
	fma.rn.f32 	%f705, %f691, %f704, %f511;
	ld.shared.f32 	%f706, [%r31+540];
	fma.rn.f32 	%f707, %f691, %f706, %f513;
	st.local.v4.f32 	[%rd1+16], {%f701, %f703, %f705, %f707};
	ld.shared.f32 	%f708, [%r31+544];
	fma.rn.f32 	%f709, %f691, %f708, %f515;
	ld.shared.f32 	%f710, [%r31+548];
	fma.rn.f32 	%f711, %f691, %f710, %f517;
	ld.shared.f32 	%f712, [%r31+552];
	fma.rn.f32 	%f713, %f691, %f712, %f519;
	ld.shared.f32 	%f714, [%r31+556];
	fma.rn.f32 	%f715, %f691, %f714, %f521;
	st.local.v4.f32 	[%rd1+32], {%f709, %f711, %f713, %f715};
	ld.shared.f32 	%f716, [%r31+560];
	fma.rn.f32 	%f717, %f691, %f716, %f523;
	ld.shared.f32 	%f718, [%r31+564];
	fma.rn.f32 	%f719, %f691, %f718, %f525;
	ld.shared.f32 	%f720, [%r31+568];
	fma.rn.f32 	%f721, %f691, %f720, %f527;
	ld.shared.f32 	%f722, [%r31+572];
	fma.rn.f32 	%f723, %f691, %f722, %f529;
	st.local.v4.f32 	[%rd1+48], {%f717, %f719, %f721, %f723};
	ld.shared.f32 	%f724, [%r31+576];
	fma.rn.f32 	%f725, %f691, %f724, %f531;
	ld.shared.f32 	%f726, [%r31+580];
	fma.rn.f32 	%f727, %f691, %f726, %f533;
	ld.shared.f32 	%f728, [%r31+584];
	fma.rn.f32 	%f729, %f691, %f728, %f535;
	ld.shared.f32 	%f730, [%r31+588];
	fma.rn.f32 	%f731, %f691, %f730, %f537;
	st.local.v4.f32 	[%rd1+64], {%f725, %f727, %f729, %f731};
	ld.shared.f32 	%f732, [%r31+592];
	fma.rn.f32 	%f733, %f691, %f732, %f539;
	ld.shared.f32 	%f734, [%r31+596];
	fma.rn.f32 	%f735, %f691, %f734, %f541;
	ld.shared.f32 	%f736, [%r31+600];
	fma.rn.f32 	%f737, %f691, %f736, %f543;
	ld.shared.f32 	%f738, [%r31+604];
	fma.rn.f32 	%f739, %f691, %f738, %f545;
	st.local.v4.f32 	[%rd1+80], {%f733, %f735, %f737, %f739};
	ld.shared.f32 	%f740, [%r31+608];
	fma.rn.f32 	%f741, %f691, %f740, %f547;
	ld.shared.f32 	%f742, [%r31+612];
	fma.rn.f32 	%f743, %f691, %f742, %f549;
	ld.shared.f32 	%f744, [%r31+616];
	fma.rn.f32 	%f745, %f691, %f744, %f551;
	ld.shared.f32 	%f746, [%r31+620];
	fma.rn.f32 	%f747, %f691, %f746, %f553;
	st.local.v4.f32 	[%rd1+96], {%f741, %f743, %f745, %f747};
	ld.shared.f32 	%f748, [%r31+624];
	fma.rn.f32 	%f749, %f691, %f748, %f555;
	ld.shared.f32 	%f750, [%r31+628];
	fma.rn.f32 	%f751, %f691, %f750, %f557;
	ld.shared.f32 	%f752, [%r31+632];
	fma.rn.f32 	%f753, %f691, %f752, %f559;
	ld.shared.f32 	%f754, [%r31+636];
	fma.rn.f32 	%f755, %f691, %f754, %f561;
	st.local.v4.f32 	[%rd1+112], {%f749, %f751, %f753, %f755};
	ld.shared.f32 	%f756, [%r31+640];
	fma.rn.f32 	%f757, %f691, %f756, %f563;
	ld.shared.f32 	%f758, [%r31+644];
	fma.rn.f32 	%f759, %f691, %f758, %f565;
	ld.shared.f32 	%f760, [%r31+648];
	fma.rn.f32 	%f761, %f691, %f760, %f567;
	ld.shared.f32 	%f762, [%r31+652];
	fma.rn.f32 	%f763, %f691, %f762, %f569;
	st.local.v4.f32 	[%rd1+128], {%f757, %f759, %f761, %f763};
	ld.shared.f32 	%f764, [%r31+656];
	fma.rn.f32 	%f765, %f691, %f764, %f571;
	ld.shared.f32 	%f766, [%r31+660];
	fma.rn.f32 	%f767, %f691, %f766, %f573;
	ld.shared.f32 	%f768, [%r31+664];
	fma.rn.f32 	%f769, %f691, %f768, %f575;
	ld.shared.f32 	%f770, [%r31+668];
	fma.rn.f32 	%f771, %f691, %f770, %f577;
	st.local.v4.f32 	[%rd1+144], {%f765, %f767, %f769, %f771};
	ld.shared.f32 	%f772, [%r31+672];
	fma.rn.f32 	%f773, %f691, %f772, %f579;
	ld.shared.f32 	%f774, [%r31+676];
	fma.rn.f32 	%f775, %f691, %f774, %f581;
	ld.shared.f32 	%f776, [%r31+680];
	fma.rn.f32 	%f777, %f691, %f776, %f583;
	ld.shared.f32 	%f778, [%r31+684];
	fma.rn.f32 	%f779, %f691, %f778, %f585;
	st.local.v4.f32 	[%rd1+160], {%f773, %f775, %f777, %f779};
	ld.shared.f32 	%f780, [%r31+688];
	fma.rn.f32 	%f781, %f691, %f780, %f587;
	ld.shared.f32 	%f782, [%r31+692];
	fma.rn.f32 	%f783, %f691, %f782, %f589;
	ld.shared.f32 	%f784, [%r31+696];
	fma.rn.f32 	%f785, %f691, %f784, %f591;
	ld.shared.f32 	%f786, [%r31+700];
	fma.rn.f32 	%f787, %f691, %f786, %f593;
	st.local.v4.f32 	[%rd1+176], {%f781, %f783, %f785, %f787};
	ld.shared.f32 	%f788, [%r31+704];
	fma.rn.f32 	%f789, %f691, %f788, %f595;
	ld.shared.f32 	%f790, [%r31+708];
	fma.rn.f32 	%f791, %f691, %f790, %f597;
	ld.shared.f32 	%f792, [%r31+712];
	fma.rn.f32 	%f793, %f691, %f792, %f599;
	ld.shared.f32 	%f794, [%r31+716];
	fma.rn.f32 	%f795, %f691, %f794, %f601;
	st.local.v4.f32 	[%rd1+192], {%f789, %f791, %f793, %f795};
	ld.shared.f32 	%f796, [%r31+720];
	fma.rn.f32 	%f797, %f691, %f796, %f603;
	ld.shared.f32 	%f798, [%r31+724];
	fma.rn.f32 	%f799, %f691, %f798, %f605;
	ld.shared.f32 	%f800, [%r31+728];
	fma.rn.f32 	%f801, %f691, %f800, %f607;
	ld.shared.f32 	%f802, [%r31+732];
	fma.rn.f32 	%f803, %f691, %f802, %f609;
	st.local.v4.f32 	[%rd1+208], {%f797, %f799, %f801, %f803};
	ld.shared.f32 	%f804, [%r31+736];
	fma.rn.f32 	%f805, %f691, %f804, %f611;
	ld.shared.f32 	%f806, [%r31+740];
	fma.rn.f32 	%f807, %f691, %f806, %f613;
	ld.shared.f32 	%f808, [%r31+744];
	fma.rn.f32 	%f809, %f691, %f808, %f615;
	ld.shared.f32 	%f810, [%r31+748];
	fma.rn.f32 	%f811, %f691, %f810, %f617;
	st.local.v4.f32 	[%rd1+224], {%f805, %f807, %f809, %f811};
	ld.shared.f32 	%f812, [%r31+752];
	fma.rn.f32 	%f813, %f691, %f812, %f619;
	ld.shared.f32 	%f814, [%r31+756];
	fma.rn.f32 	%f815, %f691, %f814, %f621;
	ld.shared.f32 	%f816, [%r31+760];
	fma.rn.f32 	%f817, %f691, %f816, %f623;
	ld.shared.f32 	%f818, [%r31+764];
	fma.rn.f32 	%f819, %f691, %f818, %f625;
	st.local.v4.f32 	[%rd1+240], {%f813, %f815, %f817, %f819};
	ld.shared.f32 	%f820, [%r25+84];
	fma.rn.f32 	%f821, %f820, %f692, %f627;
	fma.rn.f32 	%f822, %f820, %f694, %f628;
	fma.rn.f32 	%f823, %f820, %f696, %f629;
	fma.rn.f32 	%f824, %f820, %f698, %f630;
	st.local.v4.f32 	[%rd1+256], {%f821, %f822, %f823, %f824};
	fma.rn.f32 	%f825, %f820, %f700, %f631;
	fma.rn.f32 	%f826, %f820, %f702, %f632;
	fma.rn.f32 	%f827, %f820, %f704, %f633;
	fma.rn.f32 	%f828, %f820, %f706, %f634;
	st.local.v4.f32 	[%rd1+272], {%f825, %f826, %f827, %f828};
	fma.rn.f32 	%f829, %f820, %f708, %f635;
	fma.rn.f32 	%f830, %f820, %f710, %f636;
	fma.rn.f32 	%f831, %f820, %f712, %f637;
	fma.rn.f32 	%f832, %f820, %f714, %f638;
	st.local.v4.f32 	[%rd1+288], {%f829, %f830, %f831, %f832};
	fma.rn.f32 	%f833, %f820, %f716, %f639;
	fma.rn.f32 	%f834, %f820, %f718, %f640;
	fma.rn.f32 	%f835, %f820, %f720, %f641;
	fma.rn.f32 	%f836, %f820, %f722, %f642;
	st.local.v4.f32 	[%rd1+304], {%f833, %f834, %f835, %f836};
	fma.rn.f32 	%f837, %f820, %f724, %f643;
	fma.rn.f32 	%f838, %f820, %f726, %f644;
	fma.rn.f32 	%f839, %f820, %f728, %f645;
	fma.rn.f32 	%f840, %f820, %f730, %f646;
	st.local.v4.f32 	[%rd1+320], {%f837, %f838, %f839, %f840};
	fma.rn.f32 	%f841, %f820, %f732, %f647;
	fma.rn.f32 	%f842, %f820, %f734, %f648;
	fma.rn.f32 	%f843, %f820, %f736, %f649;
	fma.rn.f32 	%f844, %f820, %f738, %f650;
	st.local.v4.f32 	[%rd1+336], {%f841, %f842, %f843, %f844};
	fma.rn.f32 	%f845, %f820, %f740, %f651;
	fma.rn.f32 	%f846, %f820, %f742, %f652;
	fma.rn.f32 	%f847, %f820, %f744, %f653;
	fma.rn.f32 	%f848, %f820, %f746, %f654;
	st.local.v4.f32 	[%rd1+352], {%f845, %f846, %f847, %f848};
	fma.rn.f32 	%f849, %f820, %f748, %f655;
	fma.rn.f32 	%f850, %f820, %f750, %f656;
	fma.rn.f32 	%f851, %f820, %f752, %f657;
	fma.rn.f32 	%f852, %f820, %f754, %f658;
	st.local.v4.f32 	[%rd1+368], {%f849, %f850, %f851, %f852};
	fma.rn.f32 	%f853, %f820, %f756, %f659;
	fma.rn.f32 	%f854, %f820, %f758, %f660;
	fma.rn.f32 	%f855, %f820, %f760, %f661;
	fma.rn.f32 	%f856, %f820, %f762, %f662;
	st.local.v4.f32 	[%rd1+384], {%f853, %f854, %f855, %f856};
	fma.rn.f32 	%f857, %f820, %f764, %f663;
	fma.rn.f32 	%f858, %f820, %f766, %f664;
	fma.rn.f32 	%f859, %f820, %f768, %f665;
	fma.rn.f32 	%f860, %f820, %f770, %f666;
	st.local.v4.f32 	[%rd1+400], {%f857, %f858, %f859, %f860};
	fma.rn.f32 	%f861, %f820, %f772, %f667;
	fma.rn.f32 	%f862, %f820, %f774, %f668;
	fma.rn.f32 	%f863, %f820, %f776, %f669;
	fma.rn.f32 	%f864, %f820, %f778, %f670;
	st.local.v4.f32 	[%rd1+416], {%f861, %f862, %f863, %f864};
	fma.rn.f32 	%f865, %f820, %f780, %f671;
	fma.rn.f32 	%f866, %f820, %f782, %f672;
	fma.rn.f32 	%f867, %f820, %f784, %f673;
	fma.rn.f32 	%f868, %f820, %f786, %f674;
	st.local.v4.f32 	[%rd1+432], {%f865, %f866, %f867, %f868};
	fma.rn.f32 	%f869, %f820, %f788, %f675;
	fma.rn.f32 	%f870, %f820, %f790, %f676;
	fma.rn.f32 	%f871, %f820, %f792, %f677;
	fma.rn.f32 	%f872, %f820, %f794, %f678;
	st.local.v4.f32 	[%rd1+448], {%f869, %f870, %f871, %f872};
	fma.rn.f32 	%f873, %f820, %f796, %f679;
	fma.rn.f32 	%f874, %f820, %f798, %f680;
	fma.rn.f32 	%f875, %f820, %f800, %f681;
	fma.rn.f32 	%f876, %f820, %f802, %f682;
	st.local.v4.f32 	[%rd1+464], {%f873, %f874, %f875, %f876};
	fma.rn.f32 	%f877, %f820, %f804, %f683;
	fma.rn.f32 	%f878, %f820, %f806, %f684;
	fma.rn.f32 	%f879, %f820, %f808, %f685;
	fma.rn.f32 	%f880, %f820, %f810, %f686;
	st.local.v4.f32 	[%rd1+480], {%f877, %f878, %f879, %f880};
	fma.rn.f32 	%f881, %f820, %f812, %f687;
	fma.rn.f32 	%f882, %f820, %f814, %f688;
	fma.rn.f32 	%f883, %f820, %f816, %f689;
	fma.rn.f32 	%f884, %f820, %f818, %f690;
	st.local.v4.f32 	[%rd1+496], {%f881, %f882, %f883, %f884};
	ld.shared.f32 	%f885, [%r25+8];
	ld.shared.f32 	%f886, [%r31+1024];
	fma.rn.f32 	%f887, %f885, %f886, %f693;
	ld.shared.f32 	%f888, [%r31+1028];
	fma.rn.f32 	%f889, %f885, %f888, %f695;
	ld.shared.f32 	%f890, [%r31+1032];
	fma.rn.f32 	%f891, %f885, %f890, %f697;
	ld.shared.f32 	%f892, [%r31+1036];
	fma.rn.f32 	%f893, %f885, %f892, %f699;
	st.local.v4.f32 	[%rd1], {%f887, %f889, %f891, %f893};
	ld.shared.f32 	%f894, [%r31+1040];
	fma.rn.f32 	%f895, %f885, %f894, %f701;
	ld.shared.f32 	%f896, [%r31+1044];
	fma.rn.f32 	%f897, %f885, %f896, %f703;
	ld.shared.f32 	%f898, [%r31+1048];
	fma.rn.f32 	%f899, %f885, %f898, %f705;
	ld.shared.f32 	%f900, [%r31+1052];
	fma.rn.f32 	%f901, %f885, %f900, %f707;
	st.local.v4.f32 	[%rd1+16], {%f895, %f897, %f899, %f901};
	ld.shared.f32 	%f902, [%r31+1056];
	fma.rn.f32 	%f903, %f885, %f902, %f709;
	ld.shared.f32 	%f904, [%r31+1060];
	fma.rn.f32 	%f905, %f885, %f904, %f711;
	ld.shared.f32 	%f906, [%r31+1064];
	fma.rn.f32 	%f907, %f885, %f906, %f713;
	ld.shared.f32 	%f908, [%r31+1068];
	fma.rn.f32 	%f909, %f885, %f908, %f715;
	st.local.v4.f32 	[%rd1+32], {%f903, %f905, %f907, %f909};
	ld.shared.f32 	%f910, [%r31+1072];
	fma.rn.f32 	%f911, %f885, %f910, %f717;
	ld.shared.f32 	%f912, [%r31+1076];
	fma.rn.f32 	%f913, %f885, %f912, %f719;
	ld.shared.f32 	%f914, [%r31+1080];
	fma.rn.f32 	%f915, %f885, %f914, %f721;
	ld.shared.f32 	%f916, [%r31+1084];
	fma.rn.f32 	%f917, %f885, %f916, %f723;
	st.local.v4.f32 	[%rd1+48], {%f911, %f913, %f915, %f917};
	ld.shared.f32 	%f918, [%r31+1088];
	fma.rn.f32 	%f919, %f885, %f918, %f725;
	ld.shared.f32 	%f920, [%r31+1092];
	fma.rn.f32 	%f921, %f885, %f920, %f727;
	ld.shared.f32 	%f922, [%r31+1096];
	fma.rn.f32 	%f923, %f885, %f922, %f729;
	ld.shared.f32 	%f924, [%r31+1100];
	fma.rn.f32 	%f925, %f885, %f924, %f731;
	st.local.v4.f32 	[%rd1+64], {%f919, %f921, %f923, %f925};
	ld.shared.f32 	%f926, [%r31+1104];
	fma.rn.f32 	%f927, %f885, %f926, %f733;
	ld.shared.f32 	%f928, [%r31+1108];
	fma.rn.f32 	%f929, %f885, %f928, %f735;
	ld.shared.f32 	%f930, [%r31+1112];
	fma.rn.f32 	%f931, %f885, %f930, %f737;
	ld.shared.f32 	%f932, [%r31+1116];
	fma.rn.f32 	%f933, %f885, %f932, %f739;
	st.local.v4.f32 	[%rd1+80], {%f927, %f929, %f931, %f933};
	ld.shared.f32 	%f934, [%r31+1120];
	fma.rn.f32 	%f935, %f885, %f934, %f741;
	ld.shared.f32 	%f936, [%r31+1124];
	fma.rn.f32 	%f937, %f885, %f936, %f743;
	ld.shared.f32 	%f938, [%r31+1128];
	fma.rn.f32 	%f939, %f885, %f938, %f745;
	ld.shared.f32 	%f940, [%r31+1132];
	fma.rn.f32 	%f941, %f885, %f940, %f747;
	st.local.v4.f32 	[%rd1+96], {%f935, %f937, %f939, %f941};
	ld.shared.f32 	%f942, [%r31+1136];
	fma.rn.f32 	%f943, %f885, %f942, %f749;
	ld.shared.f32 	%f944, [%r31+1140];
	fma.rn.f32 	%f945, %f885, %f944, %f751;
	ld.shared.f32 	%f946, [%r31+1144];
	fma.rn.f32 	%f947, %f885, %f946, %f753;
	ld.shared.f32 	%f948, [%r31+1148];
	fma.rn.f32 	%f949, %f885, %f948, %f755;
	st.local.v4.f32 	[%rd1+112], {%f943, %f945, %f947, %f949};
	ld.shared.f32 	%f950, [%r31+1152];
	fma.rn.f32 	%f951, %f885, %f950, %f757;
	ld.shared.f32 	%f952, [%r31+1156];
	fma.rn.f32 	%f953, %f885, %f952, %f759;
	ld.shared.f32 	%f954, [%r31+1160];
	fma.rn.f32 	%f955, %f885, %f954, %f761;
	ld.shared.f32 	%f956, [%r31+1164];
	fma.rn.f32 	%f957, %f885, %f956, %f763;
	st.local.v4.f32 	[%rd1+128], {%f951, %f953, %f955, %f957};
	ld.shared.f32 	%f958, [%r31+1168];
	fma.rn.f32 	%f959, %f885, %f958, %f765;
	ld.shared.f32 	%f960, [%r31+1172];
	fma.rn.f32 	%f961, %f885, %f960, %f767;
	ld.shared.f32 	%f962, [%r31+1176];
	fma.rn.f32 	%f963, %f885, %f962, %f769;
	ld.shared.f32 	%f964, [%r31+1180];
	fma.rn.f32 	%f965, %f885, %f964, %f771;
	st.local.v4.f32 	[%rd1+144], {%f959, %f961, %f963, %f965};
	ld.shared.f32 	%f966, [%r31+1184];
	fma.rn.f32 	%f967, %f885, %f966, %f773;
	ld.shared.f32 	%f968, [%r31+1188];
	fma.rn.f32 	%f969, %f885, %f968, %f775;
	ld.shared.f32 	%f970, [%r31+1192];
	fma.rn.f32 	%f971, %f885, %f970, %f777;
	ld.shared.f32 	%f972, [%r31+1196];
	fma.rn.f32 	%f973, %f885, %f972, %f779;
	st.local.v4.f32 	[%rd1+160], {%f967, %f969, %f971, %f973};
	ld.shared.f32 	%f974, [%r31+1200];
	fma.rn.f32 	%f975, %f885, %f974, %f781;
	ld.shared.f32 	%f976, [%r31+1204];
	fma.rn.f32 	%f977, %f885, %f976, %f783;
	ld.shared.f32 	%f978, [%r31+1208];
	fma.rn.f32 	%f979, %f885, %f978, %f785;
	ld.shared.f32 	%f980, [%r31+1212];
	fma.rn.f32 	%f981, %f885, %f980, %f787;
	st.local.v4.f32 	[%rd1+176], {%f975, %f977, %f979, %f981};
	ld.shared.f32 	%f982, [%r31+1216];
	fma.rn.f32 	%f983, %f885, %f982, %f789;
	ld.shared.f32 	%f984, [%r31+1220];
	fma.rn.f32 	%f985, %f885, %f984, %f791;
	ld.shared.f32 	%f986, [%r31+1224];
	fma.rn.f32 	%f987, %f885, %f986, %f793;
	ld.shared.f32 	%f988, [%r31+1228];
	fma.rn.f32 	%f989, %f885, %f988, %f795;
	st.local.v4.f32 	[%rd1+192], {%f983, %f985, %f987, %f989};
	ld.shared.f32 	%f990, [%r31+1232];
	fma.rn.f32 	%f991, %f885, %f990, %f797;
	ld.shared.f32 	%f992, [%r31+1236];
	fma.rn.f32 	%f993, %f885, %f992, %f799;
	ld.shared.f32 	%f994, [%r31+1240];
	fma.rn.f32 	%f995, %f885, %f994, %f801;
	ld.shared.f32 	%f996, [%r31+1244];
	fma.rn.f32 	%f997, %f885, %f996, %f803;
	st.local.v4.f32 	[%rd1+208], {%f991, %f993, %f995, %f997};
	ld.shared.f32 	%f998, [%r31+1248];
	fma.rn.f32 	%f999, %f885, %f998, %f805;
	ld.shared.f32 	%f1000, [%r31+1252];
	fma.rn.f32 	%f1001, %f885, %f1000, %f807;
	ld.shared.f32 	%f1002, [%r31+1256];
	fma.rn.f32 	%f1003, %f885, %f1002, %f809;
	ld.shared.f32 	%f1004, [%r31+1260];
	fma.rn.f32 	%f1005, %f885, %f1004, %f811;
	st.local.v4.f32 	[%rd1+224], {%f999, %f1001, %f1003, %f1005};
	ld.shared.f32 	%f1006, [%r31+1264];
	fma.rn.f32 	%f1007, %f885, %f1006, %f813;
	ld.shared.f32 	%f1008, [%r31+1268];
	fma.rn.f32 	%f1009, %f885, %f1008, %f815;
	ld.shared.f32 	%f1010, [%r31+1272];
	fma.rn.f32 	%f1011, %f885, %f1010, %f817;
	ld.shared.f32 	%f1012, [%r31+1276];
	fma.rn.f32 	%f1013, %f885, %f1012, %f819;
	st.local.v4.f32 	[%rd1+240], {%f1007, %f1009, %f1011, %f1013};
	ld.shared.f32 	%f1014, [%r25+88];
	fma.rn.f32 	%f1015, %f1014, %f886, %f821;
	fma.rn.f32 	%f1016, %f1014, %f888, %f822;
	fma.rn.f32 	%f1017, %f1014, %f890, %f823;
	fma.rn.f32 	%f1018, %f1014, %f892, %f824;
	st.local.v4.f32 	[%rd1+256], {%f1015, %f1016, %f1017, %f1018};
	fma.rn.f32 	%f1019, %f1014, %f894, %f825;
	fma.rn.f32 	%f1020, %f1014, %f896, %f826;
	fma.rn.f32 	%f1021, %f1014, %f898, %f827;
	fma.rn.f32 	%f1022, %f1014, %f900, %f828;
	st.local.v4.f32 	[%rd1+272], {%f1019, %f1020, %f1021, %f1022};
	fma.rn.f32 	%f1023, %f1014, %f902, %f829;
	fma.rn.f32 	%f1024, %f1014, %f904, %f830;
	fma.rn.f32 	%f1025, %f1014, %f906, %f831;
	fma.rn.f32 	%f1026, %f1014, %f908, %f832;
	st.local.v4.f32 	[%rd1+288], {%f1023, %f1024, %f1025, %f1026};
	fma.rn.f32 	%f1027, %f1014, %f910, %f833;
	fma.rn.f32 	%f1028, %f1014, %f912, %f834;
	fma.rn.f32 	%f1029, %f1014, %f914, %f835;
	fma.rn.f32 	%f1030, %f1014, %f916, %f836;
	st.local.v4.f32 	[%rd1+304], {%f1027, %f1028, %f1029, %f1030};
	fma.rn.f32 	%f1031, %f1014, %f918, %f837;
	fma.rn.f32 	%f1032, %f1014, %f920, %f838;
	fma.rn.f32 	%f1033, %f1014, %f922, %f839;
	fma.rn.f32 	%f1034, %f1014, %f924, %f840;
	st.local.v4.f32 	[%rd1+320], {%f1031, %f1032, %f1033, %f1034};
	fma.rn.f32 	%f1035, %f1014, %f926, %f841;
	fma.rn.f32 	%f1036, %f1014, %f928, %f842;
	fma.rn.f32 	%f1037, %f1014, %f930, %f843;
	fma.rn.f32 	%f1038, %f1014, %f932, %f844;
	st.local.v4.f32 	[%rd1+336], {%f1035, %f1036, %f1037, %f1038};
	fma.rn.f32 	%f1039, %f1014, %f934, %f845;
	fma.rn.f32 	%f1040, %f1014, %f936, %f846;
	fma.rn.f32 	%f1041, %f1014, %f938, %f847;
	fma.rn.f32 	%f1042, %f1014, %f940, %f848;
	st.local.v4.f32 	[%rd1+352], {%f1039, %f1040, %f1041, %f1042};
	fma.rn.f32 	%f1043, %f1014, %f942, %f849;
	fma.rn.f32 	%f1044, %f1014, %f944, %f850;
	fma.rn.f32 	%f1045, %f1014, %f946, %f851;
	fma.rn.f32 	%f1046, %f1014, %f948, %f852;
	st.local.v4.f32 	[%rd1+368], {%f1043, %f1044, %f1045, %f1046};
	fma.rn.f32 	%f1047, %f1014, %f950, %f853;
	fma.rn.f32 	%f1048, %f1014, %f952, %f854;
	fma.rn.f32 	%f1049, %f1014, %f954, %f855;
	fma.rn.f32 	%f1050, %f1014, %f956, %f856;
	st.local.v4.f32 	[%rd1+384], {%f1047, %f1048, %f1049, %f1050};
	fma.rn.f32 	%f1051, %f1014, %f958, %f857;
	fma.rn.f32 	%f1052, %f1014, %f960, %f858;
	fma.rn.f32 	%f1053, %f1014, %f962, %f859;
	fma.rn.f32 	%f1054, %f1014, %f964, %f860;
	st.local.v4.f32 	[%rd1+400], {%f1051, %f1052, %f1053, %f1054};
	fma.rn.f32 	%f1055, %f1014, %f966, %f861;
	fma.rn.f32 	%f1056, %f1014, %f968, %f862;
	fma.rn.f32 	%f1057, %f1014, %f970, %f863;
	fma.rn.f32 	%f1058, %f1014, %f972, %f864;
	st.local.v4.f32 	[%rd1+416], {%f1055, %f1056, %f1057, %f1058};
	fma.rn.f32 	%f1059, %f1014, %f974, %f865;
	fma.rn.f32 	%f1060, %f1014, %f976, %f866;
	fma.rn.f32 	%f1061, %f1014, %f978, %f867;
	fma.rn.f32 	%f1062, %f1014, %f980, %f868;
	st.local.v4.f32 	[%rd1+432], {%f1059, %f1060, %f1061, %f1062};
	fma.rn.f32 	%f1063, %f1014, %f982, %f869;
	fma.rn.f32 	%f1064, %f1014, %f984, %f870;
	fma.rn.f32 	%f1065, %f1014, %f986, %f871;
	fma.rn.f32 	%f1066, %f1014, %f988, %f872;
	st.local.v4.f32 	[%rd1+448], {%f1063, %f1064, %f1065, %f1066};
	fma.rn.f32 	%f1067, %f1014, %f990, %f873;
	fma.rn.f32 	%f1068, %f1014, %f992, %f874;
	fma.rn.f32 	%f1069, %f1014, %f994, %f875;
	fma.rn.f32 	%f1070, %f1014, %f996, %f876;
	st.local.v4.f32 	[%rd1+464], {%f1067, %f1068, %f1069, %f1070};
	fma.rn.f32 	%f1071, %f1014, %f998, %f877;
	fma.rn.f32 	%f1072, %f1014, %f1000, %f878;
	fma.rn.f32 	%f1073, %f1014, %f1002, %f879;
	fma.rn.f32 	%f1074, %f1014, %f1004, %f880;
	st.local.v4.f32 	[%rd1+480], {%f1071, %f1072, %f1073, %f1074};
	fma.rn.f32 	%f1075, %f1014, %f1006, %f881;
	fma.rn.f32 	%f1076, %f1014, %f1008, %f882;
	fma.rn.f32 	%f1077, %f1014, %f1010, %f883;
	fma.rn.f32 	%f1078, %f1014, %f1012, %f884;
	st.local.v4.f32 	[%rd1+496], {%f1075, %f1076, %f1077, %f1078};
	ld.shared.f32 	%f1079, [%r25+12];
	ld.shared.f32 	%f1080, [%r31+1536];
	fma.rn.f32 	%f1081, %f1079, %f1080, %f887;
	ld.shared.f32 	%f1082, [%r31+1540];
	fma.rn.f32 	%f1083, %f1079, %f1082, %f889;
	ld.shared.f32 	%f1084, [%r31+1544];
	fma.rn.f32 	%f1085, %f1079, %f1084, %f891;
	ld.shared.f32 	%f1086, [%r31+1548];
	fma.rn.f32 	%f1087, %f1079, %f1086, %f893;
	st.local.v4.f32 	[%rd1], {%f1081, %f1083, %f1085, %f1087};
	ld.shared.f32 	%f1088, [%r31+1552];
	fma.rn.f32 	%f1089, %f1079, %f1088, %f895;
	ld.shared.f32 	%f1090, [%r31+1556];
	fma.rn.f32 	%f1091, %f1079, %f1090, %f897;
	ld.shared.f32 	%f1092, [%r31+1560];
	fma.rn.f32 	%f1093, %f1079, %f1092, %f899;
	ld.shared.f32 	%f1094, [%r31+1564];
	fma.rn.f32 	%f1095, %f1079, %f1094, %f901;
	st.local.v4.f32 	[%rd1+16], {%f1089, %f1091, %f1093, %f1095};
	ld.shared.f32 	%f1096, [%r31+1568];
	fma.rn.f32 	%f1097, %f1079, %f1096, %f903;
	ld.shared.f32 	%f1098, [%r31+1572];
	fma.rn.f32 	%f1099, %f1079, %f1098, %f905;
	ld.shared.f32 	%f1100, [%r31+1576];
	fma.rn.f32 	%f1101, %f1079, %f1100, %f907;
	ld.shared.f32 	%f1102, [%r31+1580];
	fma.rn.f32 	%f1103, %f1079, %f1102, %f909;
	st.local.v4.f32 	[%rd1+32], {%f1097, %f1099, %f1101, %f1103};
	ld.shared.f32 	%f1104, [%r31+1584];
	fma.rn.f32 	%f1105, %f1079, %f1104, %f911;
	ld.shared.f32 	%f1106, [%r31+1588];
	fma.rn.f32 	%f1107, %f1079, %f1106, %f913;
	ld.shared.f32 	%f1108, [%r31+1592];
	fma.rn.f32 	%f1109, %f1079, %f1108, %f915;
	ld.shared.f32 	%f1110, [%r31+1596];
	fma.rn.f32 	%f1111, %f1079, %f1110, %f917;
	st.local.v4.f32 	[%rd1+48], {%f1105, %f1107, %f1109, %f1111};
	ld.shared.f32 	%f1112, [%r31+1600];
	fma.rn.f32 	%f1113, %f1079, %f1112, %f919;
	ld.shared.f32 	%f1114, [%r31+1604];
	fma.rn.f32 	%f1115, %f1079, %f1114, %f921;
	ld.shared.f32 	%f1116, [%r31+1608];
	fma.rn.f32 	%f1117, %f1079, %f1116, %f923;
	ld.shared.f32 	%f1118, [%r31+1612];
	fma.rn.f32 	%f1119, %f1079, %f1118, %f925;
	st.local.v4.f32 	[%rd1+64], {%f1113, %f1115, %f1117, %f1119};
	ld.shared.f32 	%f1120, [%r31+1616];
	fma.rn.f32 	%f1121, %f1079, %f1120, %f927;
	ld.shared.f32 	%f1122, [%r31+1620];
	fma.rn.f32 	%f1123, %f1079, %f1122, %f929;
	ld.shared.f32 	%f1124, [%r31+1624];
	fma.rn.f32 	%f1125, %f1079, %f1124, %f931;
	ld.shared.f32 	%f1126, [%r31+1628];
	fma.rn.f32 	%f1127, %f1079, %f1126, %f933;
	st.local.v4.f32 	[%rd1+80], {%f1121, %f1123, %f1125, %f1127};
	ld.shared.f32 	%f1128, [%r31+1632];
	fma.rn.f32 	%f1129, %f1079, %f1128, %f935;
	ld.shared.f32 	%f1130, [%r31+1636];
	fma.rn.f32 	%f1131, %f1079, %f1130, %f937;
	ld.shared.f32 	%f1132, [%r31+1640];
	fma.rn.f32 	%f1133, %f1079, %f1132, %f939;
	ld.shared.f32 	%f1134, [%r31+1644];
	fma.rn.f32 	%f1135, %f1079, %f1134, %f941;
	st.local.v4.f32 	[%rd1+96], {%f1129, %f1131, %f1133, %f1135};
	ld.shared.f32 	%f1136, [%r31+1648];
	fma.rn.f32 	%f1137, %f1079, %f1136, %f943;
	ld.shared.f32 	%f1138, [%r31+1652];
	fma.rn.f32 	%f1139, %f1079, %f1138, %f945;
	ld.shared.f32 	%f1140, [%r31+1656];
	fma.rn.f32 	%f1141, %f1079, %f1140, %f947;
	ld.shared.f32 	%f1142, [%r31+1660];
	fma.rn.f32 	%f1143, %f1079, %f1142, %f949;
	st.local.v4.f32 	[%rd1+112], {%f1137, %f1139, %f1141, %f1143};
	ld.shared.f32 	%f1144, [%r31+1664];
	fma.rn.f32 	%f1145, %f1079, %f1144, %f951;
	ld.shared.f32 	%f1146, [%r31+1668];
	fma.rn.f32 	%f1147, %f1079, %f1146, %f953;
	ld.shared.f32 	%f1148, [%r31+1672];
	fma.rn.f32 	%f1149, %f1079, %f1148, %f955;
	ld.shared.f32 	%f1150, [%r31+1676];
	fma.rn.f32 	%f1151, %f1079, %f1150, %f957;
	st.local.v4.f32 	[%rd1+128], {%f1145, %f1147, %f1149, %f1151};
	ld.shared.f32 	%f1152, [%r31+1680];
	fma.rn.f32 	%f1153, %f1079, %f1152, %f959;
	ld.shared.f32 	%f1154, [%r31+1684];
	fma.rn.f32 	%f1155, %f1079, %f1154, %f961;
	ld.shared.f32 	%f1156, [%r31+1688];
	fma.rn.f32 	%f1157, %f1079, %f1156, %f963;
	ld.shared.f32 	%f1158, [%r31+1692];
	fma.rn.f32 	%f1159, %f1079, %f1158, %f965;
	st.local.v4.f32 	[%rd1+144], {%f1153, %f1155, %f1157, %f1159};
	ld.shared.f32 	%f1160, [%r31+1696];
	fma.rn.f32 	%f1161, %f1079, %f1160, %f967;
	ld.shared.f32 	%f1162, [%r31+1700];
	fma.rn.f32 	%f1163, %f1079, %f1162, %f969;
	ld.shared.f32 	%f1164, [%r31+1704];
	fma.rn.f32 	%f1165, %f1079, %f1164, %f971;
	ld.shared.f32 	%f1166, [%r31+1708];
	fma.rn.f32 	%f1167, %f1079, %f1166, %f973;
	st.local.v4.f32 	[%rd1+160], {%f1161, %f1163, %f1165, %f1167};
	ld.shared.f32 	%f1168, [%r31+1712];
	fma.rn.f32 	%f1169, %f1079, %f1168, %f975;
	ld.shared.f32 	%f1170, [%r31+1716];
	fma.rn.f32 	%f1171, %f1079, %f1170, %f977;
	ld.shared.f32 	%f1172, [%r31+1720];
	fma.rn.f32 	%f1173, %f1079, %f1172, %f979;
	ld.shared.f32 	%f1174, [%r31+1724];
	fma.rn.f32 	%f1175, %f1079, %f1174, %f981;
	st.local.v4.f32 	[%rd1+176], {%f1169, %f1171, %f1173, %f1175};
	ld.shared.f32 	%f1176, [%r31+1728];
	fma.rn.f32 	%f1177, %f1079, %f1176, %f983;
	ld.shared.f32 	%f1178, [%r31+1732];
	fma.rn.f32 	%f1179, %f1079, %f1178, %f985;
	ld.shared.f32 	%f1180, [%r31+1736];
	fma.rn.f32 	%f1181, %f1079, %f1180, %f987;
	ld.shared.f32 	%f1182, [%r31+1740];
	fma.rn.f32 	%f1183, %f1079, %f1182, %f989;
	st.local.v4.f32 	[%rd1+192], {%f1177, %f1179, %f1181, %f1183};
	ld.shared.f32 	%f1184, [%r31+1744];
	fma.rn.f32 	%f1185, %f1079, %f1184, %f991;
	ld.shared.f32 	%f1186, [%r31+1748];
	fma.rn.f32 	%f1187, %f1079, %f1186, %f993;
	ld.shared.f32 	%f1188, [%r31+1752];
	fma.rn.f32 	%f1189, %f1079, %f1188, %f995;
	ld.shared.f32 	%f1190, [%r31+1756];
	fma.rn.f32 	%f1191, %f1079, %f1190, %f997;
	st.local.v4.f32 	[%rd1+208], {%f1185, %f1187, %f1189, %f1191};
	ld.shared.f32 	%f1192, [%r31+1760];
	fma.rn.f32 	%f1193, %f1079, %f1192, %f999;
	ld.shared.f32 	%f1194, [%r31+1764];
	fma.rn.f32 	%f1195, %f1079, %f1194, %f1001;
	ld.shared.f32 	%f1196, [%r31+1768];
	fma.rn.f32 	%f1197, %f1079, %f1196, %f1003;
	ld.shared.f32 	%f1198, [%r31+1772];
	fma.rn.f32 	%f1199, %f1079, %f1198, %f1005;
	st.local.v4.f32 	[%rd1+224], {%f1193, %f1195, %f1197, %f1199};
	ld.shared.f32 	%f1200, [%r31+1776];
	fma.rn.f32 	%f1201, %f1079, %f1200, %f1007;
	ld.shared.f32 	%f1202, [%r31+1780];
	fma.rn.f32 	%f1203, %f1079, %f1202, %f1009;
	ld.shared.f32 	%f1204, [%r31+1784];
	fma.rn.f32 	%f1205, %f1079, %f1204, %f1011;
	ld.shared.f32 	%f1206, [%r31+1788];
	fma.rn.f32 	%f1207, %f1079, %f1206, %f1013;
	st.local.v4.f32 	[%rd1+240], {%f1201, %f1203, %f1205, %f1207};
	ld.shared.f32 	%f1208, [%r25+92];
	fma.rn.f32 	%f1209, %f1208, %f1080, %f1015;
	fma.rn.f32 	%f1210, %f1208, %f1082, %f1016;
	fma.rn.f32 	%f1211, %f1208, %f1084, %f1017;
	fma.rn.f32 	%f1212, %f1208, %f1086, %f1018;
	st.local.v4.f32 	[%rd1+256], {%f1209, %f1210, %f1211, %f1212};
	fma.rn.f32 	%f1213, %f1208, %f1088, %f1019;
	fma.rn.f32 	%f1214, %f1208, %f1090, %f1020;
	fma.rn.f32 	%f1215, %f1208, %f1092, %f1021;
	fma.rn.f32 	%f1216, %f1208, %f1094, %f1022;
	st.local.v4.f32 	[%rd1+272], {%f1213, %f1214, %f1215, %f1216};
	fma.rn.f32 	%f1217, %f1208, %f1096, %f1023;
	fma.rn.f32 	%f1218, %f1208, %f1098, %f1024;
	fma.rn.f32 	%f1219, %f1208, %f1100, %f1025;
	fma.rn.f32 	%f1220, %f1208, %f1102, %f1026;
	st.local.v4.f32 	[%rd1+288], {%f1217, %f1218, %f1219, %f1220};
	fma.rn.f32 	%f1221, %f1208, %f1104, %f1027;
	fma.rn.f32 	%f1222, %f1208, %f1106, %f1028;
	fma.rn.f32 	%f1223, %f1208, %f1108, %f1029;
	fma.rn.f32 	%f1224, %f1208, %f1110, %f1030;
	st.local.v4.f32 	[%rd1+304], {%f1221, %f1222, %f1223, %f1224};
	fma.rn.f32 	%f1225, %f1208, %f1112, %f1031;
	fma.rn.f32 	%f1226, %f1208, %f1114, %f1032;
	fma.rn.f32 	%f1227, %f1208, %f1116, %f1033;
	fma.rn.f32 	%f1228, %f1208, %f1118, %f1034;
	st.local.v4.f32 	[%rd1+320], {%f1225, %f1226, %f1227, %f1228};
	fma.rn.f32 	%f1229, %f1208, %f1120, %f1035;
	fma.rn.f32 	%f1230, %f1208, %f1122, %f1036;
	fma.rn.f32 	%f1231, %f1208, %f1124, %f1037;
	fma.rn.f32 	%f1232, %f1208, %f1126, %f1038;
	st.local.v4.f32 	[%rd1+336], {%f1229, %f1230, %f1231, %f1232};
	fma.rn.f32 	%f1233, %f1208, %f1128, %f1039;
	fma.rn.f32 	%f1234, %f1208, %f1130, %f1040;
	fma.rn.f32 	%f1235, %f1208, %f1132, %f1041;
	fma.rn.f32 	%f1236, %f1208, %f1134, %f1042;
	st.local.v4.f32 	[%rd1+352], {%f1233, %f1234, %f1235, %f1236};
	fma.rn.f32 	%f1237, %f1208, %f1136, %f1043;
	fma.rn.f32 	%f1238, %f1208, %f1138, %f1044;
	fma.rn.f32 	%f1239, %f1208, %f1140, %f1045;
	fma.rn.f32 	%f1240, %f1208, %f1142, %f1046;
	st.local.v4.f32 	[%rd1+368], {%f1237, %f1238, %f1239, %f1240};
	fma.rn.f32 	%f1241, %f1208, %f1144, %f1047;
	fma.rn.f32 	%f1242, %f1208, %f1146, %f1048;
	fma.rn.f32 	%f1243, %f1208, %f1148, %f1049;
	fma.rn.f32 	%f1244, %f1208, %f1150, %f1050;
	st.local.v4.f32 	[%rd1+384], {%f1241, %f1242, %f1243, %f1244};
	fma.rn.f32 	%f1245, %f1208, %f1152, %f1051;
	fma.rn.f32 	%f1246, %f1208, %f1154, %f1052;
	fma.rn.f32 	%f1247, %f1208, %f1156, %f1053;
	fma.rn.f32 	%f1248, %f1208, %f1158, %f1054;
	st.local.v4.f32 	[%rd1+400], {%f1245, %f1246, %f1247, %f1248};
	fma.rn.f32 	%f1249, %f1208, %f1160, %f1055;
	fma.rn.f32 	%f1250, %f1208, %f1162, %f1056;
	fma.rn.f32 	%f1251, %f1208, %f1164, %f1057;
	fma.rn.f32 	%f1252, %f1208, %f1166, %f1058;
	st.local.v4.f32 	[%rd1+416], {%f1249, %f1250, %f1251, %f1252};
	fma.rn.f32 	%f1253, %f1208, %f1168, %f1059;
	fma.rn.f32 	%f1254, %f1208, %f1170, %f1060;
	fma.rn.f32 	%f1255, %f1208, %f1172, %f1061;
	fma.rn.f32 	%f1256, %f1208, %f1174, %f1062;
	st.local.v4.f32 	[%rd1+432], {%f1253, %f1254, %f1255, %f1256};
	fma.rn.f32 	%f1257, %f1208, %f1176, %f1063;
	fma.rn.f32 	%f1258, %f1208, %f1178, %f1064;
	fma.rn.f32 	%f1259, %f1208, %f1180, %f1065;
	fma.rn.f32 	%f1260, %f1208, %f1182, %f1066;
	st.local.v4.f32 	[%rd1+448], {%f1257, %f1258, %f1259, %f1260};
	fma.rn.f32 	%f1261, %f1208, %f1184, %f1067;
	fma.rn.f32 	%f1262, %f1208, %f1186, %f1068;
	fma.rn.f32 	%f1263, %f1208, %f1188, %f1069;
	fma.rn.f32 	%f1264, %f1208, %f1190, %f1070;
	st.local.v4.f32 	[%rd1+464], {%f1261, %f1262, %f1263, %f1264};
	fma.rn.f32 	%f1265, %f1208, %f1192, %f1071;
	fma.rn.f32 	%f1266, %f1208, %f1194, %f1072;
	fma.rn.f32 	%f1267, %f1208, %f1196, %f1073;
	fma.rn.f32 	%f1268, %f1208, %f1198, %f1074;
	st.local.v4.f32 	[%rd1+480], {%f1265, %f1266, %f1267, %f1268};
	fma.rn.f32 	%f1269, %f1208, %f1200, %f1075;
	fma.rn.f32 	%f1270, %f1208, %f1202, %f1076;
	fma.rn.f32 	%f1271, %f1208, %f1204, %f1077;
	fma.rn.f32 	%f1272, %f1208, %f1206, %f1078;
	st.local.v4.f32 	[%rd1+496], {%f1269, %f1270, %f1271, %f1272};
	ld.shared.f32 	%f1273, [%r25+16];
	ld.shared.f32 	%f1274, [%r31+2048];
	fma.rn.f32 	%f1786, %f1273, %f1274, %f1081;
	ld.shared.f32 	%f1275, [%r31+2052];
	fma.rn.f32 	%f1785, %f1273, %f1275, %f1083;
	ld.shared.f32 	%f1276, [%r31+2056];
	fma.rn.f32 	%f1784, %f1273, %f1276, %f1085;
	ld.shared.f32 	%f1277, [%r31+2060];
	fma.rn.f32 	%f1783, %f1273, %f1277, %f1087;
	st.local.v4.f32 	[%rd1], {%f1786, %f1785, %f1784, %f1783};
	ld.shared.f32 	%f1278, [%r31+2064];
	fma.rn.f32 	%f1782, %f1273, %f1278, %f1089;
	ld.shared.f32 	%f1279, [%r31+2068];
	fma.rn.f32 	%f1781, %f1273, %f1279, %f1091;
	ld.shared.f32 	%f1280, [%r31+2072];
	fma.rn.f32 	%f1780, %f1273, %f1280, %f1093;
	ld.shared.f32 	%f1281, [%r31+2076];
	fma.rn.f32 	%f1779, %f1273, %f1281, %f1095;
	st.local.v4.f32 	[%rd1+16], {%f1782, %f1781, %f1780, %f1779};
	ld.shared.f32 	%f1282, [%r31+2080];
	fma.rn.f32 	%f1778, %f1273, %f1282, %f1097;
	ld.shared.f32 	%f1283, [%r31+2084];
	fma.rn.f32 	%f1777, %f1273, %f1283, %f1099;
	ld.shared.f32 	%f1284, [%r31+2088];
	fma.rn.f32 	%f1776, %f1273, %f1284, %f1101;
	ld.shared.f32 	%f1285, [%r31+2092];
	fma.rn.f32 	%f1775, %f1273, %f1285, %f1103;
	st.local.v4.f32 	[%rd1+32], {%f1778, %f1777, %f1776, %f1775};
	ld.shared.f32 	%f1286, [%r31+2096];
	fma.rn.f32 	%f1774, %f1273, %f1286, %f1105;
	ld.shared.f32 	%f1287, [%r31+2100];
	fma.rn.f32 	%f1773, %f1273, %f1287, %f1107;
	ld.shared.f32 	%f1288, [%r31+2104];
	fma.rn.f32 	%f1772, %f1273, %f1288, %f1109;
	ld.shared.f32 	%f1289, [%r31+2108];
	fma.rn.f32 	%f1771, %f1273, %f1289, %f1111;
	st.local.v4.f32 	[%rd1+48], {%f1774, %f1773, %f1772, %f1771};
	ld.shared.f32 	%f1290, [%r31+2112];
	fma.rn.f32 	%f1770, %f1273, %f1290, %f1113;
	ld.shared.f32 	%f1291, [%r31+2116];
	fma.rn.f32 	%f1769, %f1273, %f1291, %f1115;
	ld.shared.f32 	%f1292, [%r31+2120];
	fma.rn.f32 	%f1768, %f1273, %f1292, %f1117;
	ld.shared.f32 	%f1293, [%r31+2124];
	fma.rn.f32 	%f1767, %f1273, %f1293, %f1119;
	st.local.v4.f32 	[%rd1+64], {%f1770, %f1769, %f1768, %f1767};
	ld.shared.f32 	%f1294, [%r31+2128];
	fma.rn.f32 	%f1766, %f1273, %f1294, %f1121;
	ld.shared.f32 	%f1295, [%r31+2132];
	fma.rn.f32 	%f1765, %f1273, %f1295, %f1123;
	ld.shared.f32 	%f1296, [%r31+2136];
	fma.rn.f32 	%f1764, %f1273, %f1296, %f1125;
	ld.shared.f32 	%f1297, [%r31+2140];
	fma.rn.f32 	%f1763, %f1273, %f1297, %f1127;
	st.local.v4.f32 	[%rd1+80], {%f1766, %f1765, %f1764, %f1763};
	ld.shared.f32 	%f1298, [%r31+2144];
	fma.rn.f32 	%f1762, %f1273, %f1298, %f1129;
	ld.shared.f32 	%f1299, [%r31+2148];
	fma.rn.f32 	%f1761, %f1273, %f1299, %f1131;
	ld.shared.f32 	%f1300, [%r31+2152];
	fma.rn.f32 	%f1760, %f1273, %f1300, %f1133;
	ld.shared.f32 	%f1301, [%r31+2156];
	fma.rn.f32 	%f1759, %f1273, %f1301, %f1135;
	st.local.v4.f32 	[%rd1+96], {%f1762, %f1761, %f1760, %f1759};
	ld.shared.f32 	%f1302, [%r31+2160];
	fma.rn.f32 	%f1758, %f1273, %f1302, %f1137;
	ld.shared.f32 	%f1303, [%r31+2164];
	fma.rn.f32 	%f1757, %f1273, %f1303, %f1139;
	ld.shared.f32 	%f1304, [%r31+2168];
	fma.rn.f32 	%f1756, %f1273, %f1304, %f1141;
	ld.shared.f32 	%f1305, [%r31+2172];
	fma.rn.f32 	%f1755, %f1273, %f1305, %f1143;
	st.local.v4.f32 	[%rd1+112], {%f1758, %f1757, %f1756, %f1755};
	ld.shared.f32 	%f1306, [%r31+2176];
	fma.rn.f32 	%f1754, %f1273, %f1306, %f1145;
	ld.shared.f32 	%f1307, [%r31+2180];
	fma.rn.f32 	%f1753, %f1273, %f1307, %f1147;
	ld.shared.f32 	%f1308, [%r31+2184];
	fma.rn.f32 	%f1752, %f1273, %f1308, %f1149;
	ld.shared.f32 	%f1309, [%r31+2188];
	fma.rn.f32 	%f1751, %f1273, %f1309, %f1151;
	st.local.v4.f32 	[%rd1+128], {%f1754, %f1753, %f1752, %f1751};
	ld.shared.f32 	%f1310, [%r31+2192];
	fma.rn.f32 	%f1750, %f1273, %f1310, %f1153;
	ld.shared.f32 	%f1311, [%r31+2196];
	fma.rn.f32 	%f1749, %f1273, %f1311, %f1155;
	ld.shared.f32 	%f1312, [%r31+2200];
	fma.rn.f32 	%f1748, %f1273, %f1312, %f1157;
	ld.shared.f32 	%f1313, [%r31+2204];
	fma.rn.f32 	%f1747, %f1273, %f1313, %f1159;
	st.local.v4.f32 	[%rd1+144], {%f1750, %f1749, %f1748, %f1747};
	ld.shared.f32 	%f1314, [%r31+2208];
	fma.rn.f32 	%f1746, %f1273, %f1314, %f1161;
	ld.shared.f32 	%f1315, [%r31+2212];
	fma.rn.f32 	%f1745, %f1273, %f1315, %f1163;
	ld.shared.f32 	%f1316, [%r31+2216];
	fma.rn.f32 	%f1744, %f1273, %f1316, %f1165;
	ld.shared.f32 	%f1317, [%r31+2220];
	fma.rn.f32 	%f1743, %f1273, %f1317, %f1167;
	st.local.v4.f32 	[%rd1+160], {%f1746, %f1745, %f1744, %f1743};
	ld.shared.f32 	%f1318, [%r31+2224];
	fma.rn.f32 	%f1742, %f1273, %f1318, %f1169;
	ld.shared.f32 	%f1319, [%r31+2228];
	fma.rn.f32 	%f1741, %f1273, %f1319, %f1171;
	ld.shared.f32 	%f1320, [%r31+2232];
	fma.rn.f32 	%f1740, %f1273, %f1320, %f1173;
	ld.shared.f32 	%f1321, [%r31+2236];
	fma.rn.f32 	%f1739, %f1273, %f1321, %f1175;
	st.local.v4.f32 	[%rd1+176], {%f1742, %f1741, %f1740, %f1739};
	ld.shared.f32 	%f1322, [%r31+2240];
	fma.rn.f32 	%f1738, %f1273, %f1322, %f1177;
	ld.shared.f32 	%f1323, [%r31+2244];
	fma.rn.f32 	%f1737, %f1273, %f1323, %f1179;
	ld.shared.f32 	%f1324, [%r31+2248];
	fma.rn.f32 	%f1736, %f1273, %f1324, %f1181;
	ld.shared.f32 	%f1325, [%r31+2252];
	fma.rn.f32 	%f1735, %f1273, %f1325, %f1183;
	st.local.v4.f32 	[%rd1+192], {%f1738, %f1737, %f1736, %f1735};
	ld.shared.f32 	%f1326, [%r31+2256];
	fma.rn.f32 	%f1734, %f1273, %f1326, %f1185;
	ld.shared.f32 	%f1327, [%r31+2260];
	fma.rn.f32 	%f1733, %f1273, %f1327, %f1187;
	ld.shared.f32 	%f1328, [%r31+2264];
	fma.rn.f32 	%f1732, %f1273, %f1328, %f1189;
	ld.shared.f32 	%f1329, [%r31+2268];
	fma.rn.f32 	%f1731, %f1273, %f1329, %f1191;
	st.local.v4.f32 	[%rd1+208], {%f1734, %f1733, %f1732, %f1731};
	ld.shared.f32 	%f1330, [%r31+2272];
	fma.rn.f32 	%f1730, %f1273, %f1330, %f1193;
	ld.shared.f32 	%f1331, [%r31+2276];
	fma.rn.f32 	%f1729, %f1273, %f1331, %f1195;
	ld.shared.f32 	%f1332, [%r31+2280];
	fma.rn.f32 	%f1728, %f1273, %f1332, %f1197;
	ld.shared.f32 	%f1333, [%r31+2284];
	fma.rn.f32 	%f1727, %f1273, %f1333, %f1199;
	st.local.v4.f32 	[%rd1+224], {%f1730, %f1729, %f1728, %f1727};
	ld.shared.f32 	%f1334, [%r31+2288];
	fma.rn.f32 	%f1726, %f1273, %f1334, %f1201;
	ld.shared.f32 	%f1335, [%r31+2292];
	fma.rn.f32 	%f1725, %f1273, %f1335, %f1203;
	ld.shared.f32 	%f1336, [%r31+2296];
	fma.rn.f32 	%f1724, %f1273, %f1336, %f1205;
	ld.shared.f32 	%f1337, [%r31+2300];
	fma.rn.f32 	%f1723, %f1273, %f1337, %f1207;
	st.local.v4.f32 	[%rd1+240], {%f1726, %f1725, %f1724, %f1723};
	ld.shared.f32 	%f1338, [%r25+96];
	fma.rn.f32 	%f1722, %f1338, %f1274, %f1209;
	fma.rn.f32 	%f1721, %f1338, %f1275, %f1210;
	fma.rn.f32 	%f1720, %f1338, %f1276, %f1211;
	fma.rn.f32 	%f1719, %f1338, %f1277, %f1212;
	st.local.v4.f32 	[%rd1+256], {%f1722, %f1721, %f1720, %f1719};
	fma.rn.f32 	%f1718, %f1338, %f1278, %f1213;
	fma.rn.f32 	%f1717, %f1338, %f1279, %f1214;
	fma.rn.f32 	%f1716, %f1338, %f1280, %f1215;
	fma.rn.f32 	%f1715, %f1338, %f1281, %f1216;
	st.local.v4.f32 	[%rd1+272], {%f1718, %f1717, %f1716, %f1715};
	fma.rn.f32 	%f1714, %f1338, %f1282, %f1217;
	fma.rn.f32 	%f1713, %f1338, %f1283, %f1218;
	fma.rn.f32 	%f1712, %f1338, %f1284, %f1219;
	fma.rn.f32 	%f1711, %f1338, %f1285, %f1220;
	st.local.v4.f32 	[%rd1+288], {%f1714, %f1713, %f1712, %f1711};
	fma.rn.f32 	%f1710, %f1338, %f1286, %f1221;
	fma.rn.f32 	%f1709, %f1338, %f1287, %f1222;
	fma.rn.f32 	%f1708, %f1338, %f1288, %f1223;
	fma.rn.f32 	%f1707, %f1338, %f1289, %f1224;
	st.local.v4.f32 	[%rd1+304], {%f1710, %f1709, %f1708, %f1707};
	fma.rn.f32 	%f1706, %f1338, %f1290, %f1225;
	fma.rn.f32 	%f1705, %f1338, %f1291, %f1226;
	fma.rn.f32 	%f1704, %f1338, %f1292, %f1227;
	fma.rn.f32 	%f1703, %f1338, %f1293, %f1228;
	st.local.v4.f32 	[%rd1+320], {%f1706, %f1705, %f1704, %f1703};
	fma.rn.f32 	%f1702, %f1338, %f1294, %f1229;
	fma.rn.f32 	%f1701, %f1338, %f1295, %f1230;
	fma.rn.f32 	%f1700, %f1338, %f1296, %f1231;
	fma.rn.f32 	%f1699, %f1338, %f1297, %f1232;
	st.local.v4.f32 	[%rd1+336], {%f1702, %f1701, %f1700, %f1699};
	fma.rn.f32 	%f1698, %f1338, %f1298, %f1233;
	fma.rn.f32 	%f1697, %f1338, %f1299, %f1234;
	fma.rn.f32 	%f1696, %f1338, %f1300, %f1235;
	fma.rn.f32 	%f1695, %f1338, %f1301, %f1236;
	st.local.v4.f32 	[%rd1+352], {%f1698, %f1697, %f1696, %f1695};
	fma.rn.f32 	%f1694, %f1338, %f1302, %f1237;
	fma.rn.f32 	%f1693, %f1338, %f1303, %f1238;
	fma.rn.f32 	%f1692, %f1338, %f1304, %f1239;
	fma.rn.f32 	%f1691, %f1338, %f1305, %f1240;
	st.local.v4.f32 	[%rd1+368], {%f1694, %f1693, %f1692, %f1691};
	fma.rn.f32 	%f1690, %f1338, %f1306, %f1241;
	fma.rn.f32 	%f1689, %f1338, %f1307, %f1242;
	fma.rn.f32 	%f1688, %f1338, %f1308, %f1243;
	fma.rn.f32 	%f1687, %f1338, %f1309, %f1244;
	st.local.v4.f32 	[%rd1+384], {%f1690, %f1689, %f1688, %f1687};
	fma.rn.f32 	%f1686, %f1338, %f1310, %f1245;
	fma.rn.f32 	%f1685, %f1338, %f1311, %f1246;
	fma.rn.f32 	%f1684, %f1338, %f1312, %f1247;
	fma.rn.f32 	%f1683, %f1338, %f1313, %f1248;
	st.local.v4.f32 	[%rd1+400], {%f1686, %f1685, %f1684, %f1683};
	fma.rn.f32 	%f1682, %f1338, %f1314, %f1249;
	fma.rn.f32 	%f1681, %f1338, %f1315, %f1250;
	fma.rn.f32 	%f1680, %f1338, %f1316, %f1251;
	fma.rn.f32 	%f1679, %f1338, %f1317, %f1252;
	st.local.v4.f32 	[%rd1+416], {%f1682, %f1681, %f1680, %f1679};
	fma.rn.f32 	%f1678, %f1338, %f1318, %f1253;
	fma.rn.f32 	%f1677, %f1338, %f1319, %f1254;
	fma.rn.f32 	%f1676, %f1338, %f1320, %f1255;
	fma.rn.f32 	%f1675, %f1338, %f1321, %f1256;
	st.local.v4.f32 	[%rd1+432], {%f1678, %f1677, %f1676, %f1675};
	fma.rn.f32 	%f1674, %f1338, %f1322, %f1257;
	fma.rn.f32 	%f1673, %f1338, %f1323, %f1258;
	fma.rn.f32 	%f1672, %f1338, %f1324, %f1259;
	fma.rn.f32 	%f1671, %f1338, %f1325, %f1260;
	st.local.v4.f32 	[%rd1+448], {%f1674, %f1673, %f1672, %f1671};
	fma.rn.f32 	%f1670, %f1338, %f1326, %f1261;
	fma.rn.f32 	%f1669, %f1338, %f1327, %f1262;
	fma.rn.f32 	%f1668, %f1338, %f1328, %f1263;
	fma.rn.f32 	%f1667, %f1338, %f1329, %f1264;
	st.local.v4.f32 	[%rd1+464], {%f1670, %f1669, %f1668, %f1667};
	fma.rn.f32 	%f1666, %f1338, %f1330, %f1265;
	fma.rn.f32 	%f1665, %f1338, %f1331, %f1266;
	fma.rn.f32 	%f1664, %f1338, %f1332, %f1267;
	fma.rn.f32 	%f1663, %f1338, %f1333, %f1268;
	st.local.v4.f32 	[%rd1+480], {%f1666, %f1665, %f1664, %f1663};
	fma.rn.f32 	%f1662, %f1338, %f1334, %f1269;
	fma.rn.f32 	%f1661, %f1338, %f1335, %f1270;
	fma.rn.f32 	%f1660, %f1338, %f1336, %f1271;
	fma.rn.f32 	%f1659, %f1338, %f1337, %f1272;
	st.local.v4.f32 	[%rd1+496], {%f1662, %f1661, %f1660, %f1659};
	add.s32 	%r41, %r41, 1;
	setp.ne.s32 	%p4, %r41, 4;
	@%p4 bra 	$L__BB0_6;
	add.s32 	%r40, %r40, 1;
	setp.ne.s32 	%p5, %r40, 16;
	@%p5 bra 	$L__BB0_1;
	ld.param.u64 	%rd25, [my_kernel_kernel0_param_3];
	ld.param.u64 	%rd24, [my_kernel_kernel0_param_2];
	shl.b32 	%r33, %r5, 6;
	and.b32  	%r8, %r33, 64;
	and.b32  	%r9, %r5, 1022;
	cvta.to.global.u64 	%rd14, %rd25;
	shl.b32 	%r34, %r5, 8;
	cvt.u64.u32 	%rd15, %r34;
	and.b64  	%rd16, %rd15, 256;
	add.s64 	%rd17, %rd14, %rd16;
	ld.global.nc.f32 	%f385, [%rd17];
	ld.global.nc.f32 	%f386, [%rd17+4];
	ld.global.nc.f32 	%f387, [%rd17+8];
	ld.global.nc.f32 	%f388, [%rd17+12];
	ld.global.nc.f32 	%f389, [%rd17+16];
	ld.global.nc.f32 	%f390, [%rd17+20];
	ld.global.nc.f32 	%f391, [%rd17+24];
	ld.global.nc.f32 	%f392, [%rd17+28];
	ld.global.nc.f32 	%f393, [%rd17+32];
	ld.global.nc.f32 	%f394, [%rd17+36];
	ld.global.nc.f32 	%f395, [%rd17+40];
	ld.global.nc.f32 	%f396, [%rd17+44];
	ld.global.nc.f32 	%f397, [%rd17+48];
	ld.global.nc.f32 	%f398, [%rd17+52];
	ld.global.nc.f32 	%f399, [%rd17+56];
	ld.global.nc.f32 	%f400, [%rd17+60];
	ld.global.nc.f32 	%f401, [%rd17+64];
	ld.global.nc.f32 	%f402, [%rd17+68];
	ld.global.nc.f32 	%f403, [%rd17+72];
	ld.global.nc.f32 	%f404, [%rd17+76];
	ld.global.nc.f32 	%f405, [%rd17+80];
	ld.global.nc.f32 	%f406, [%rd17+84];
	ld.global.nc.f32 	%f407, [%rd17+88];
	ld.global.nc.f32 	%f408, [%rd17+92];
	ld.global.nc.f32 	%f409, [%rd17+96];
	ld.global.nc.f32 	%f410, [%rd17+100];
	ld.global.nc.f32 	%f411, [%rd17+104];
	ld.global.nc.f32 	%f412, [%rd17+108];
	ld.global.nc.f32 	%f413, [%rd17+112];
	ld.global.nc.f32 	%f414, [%rd17+116];
	ld.global.nc.f32 	%f415, [%rd17+120];
	ld.global.nc.f32 	%f416, [%rd17+124];
	ld.global.nc.f32 	%f417, [%rd17+128];
	ld.global.nc.f32 	%f418, [%rd17+132];
	ld.global.nc.f32 	%f419, [%rd17+136];
	ld.global.nc.f32 	%f420, [%rd17+140];
	ld.global.nc.f32 	%f421, [%rd17+144];
	ld.global.nc.f32 	%f422, [%rd17+148];
	ld.global.nc.f32 	%f423, [%rd17+152];
	ld.global.nc.f32 	%f424, [%rd17+156];
	ld.global.nc.f32 	%f425, [%rd17+160];
	ld.global.nc.f32 	%f426, [%rd17+164];
	ld.global.nc.f32 	%f427, [%rd17+168];
	ld.global.nc.f32 	%f428, [%rd17+172];
	ld.global.nc.f32 	%f429, [%rd17+176];
	ld.global.nc.f32 	%f430, [%rd17+180];
	ld.global.nc.f32 	%f431, [%rd17+184];
	ld.global.nc.f32 	%f432, [%rd17+188];
	ld.global.nc.f32 	%f433, [%rd17+192];
	ld.global.nc.f32 	%f434, [%rd17+196];
	ld.global.nc.f32 	%f435, [%rd17+200];
	ld.global.nc.f32 	%f436, [%rd17+204];
	ld.global.nc.f32 	%f437, [%rd17+208];
	ld.global.nc.f32 	%f438, [%rd17+212];
	ld.global.nc.f32 	%f439, [%rd17+216];
	ld.global.nc.f32 	%f440, [%rd17+220];
	ld.global.nc.f32 	%f441, [%rd17+224];
	ld.global.nc.f32 	%f442, [%rd17+228];
	ld.global.nc.f32 	%f443, [%rd17+232];
	ld.global.nc.f32 	%f444, [%rd17+236];
	ld.global.nc.f32 	%f445, [%rd17+240];
	ld.global.nc.f32 	%f446, [%rd17+244];
	ld.global.nc.f32 	%f447, [%rd17+248];
	ld.global.nc.f32 	%f448, [%rd17+252];
	cvta.to.global.u64 	%rd3, %rd24;
	mov.b32 	%r42, 0;
	mov.pred 	%p8, -1;
$L__BB0_9:
	mov.pred 	%p1, %p8;
	shl.b32 	%r36, %r42, 6;
	add.s32 	%r37, %r42, %r9;
	shl.b32 	%r38, %r37, 7;
	or.b32  	%r39, %r38, %r8;
	mul.wide.u32 	%rd18, %r36, 4;
	add.s64 	%rd19, %rd1, %rd18;
	ld.local.v4.f32 	{%f1339, %f1340, %f1341, %f1342}, [%rd19];
	add.f32 	%f1343, %f1339, %f385;
	max.f32 	%f1344, %f1343, 0f00000000;
	mul.wide.u32 	%rd20, %r39, 4;
	add.s64 	%rd21, %rd3, %rd20;
	st.global.f32 	[%rd21], %f1344;
	add.f32 	%f1345, %f1340, %f386;
	max.f32 	%f1346, %f1345, 0f00000000;
	st.global.f32 	[%rd21+4], %f1346;
	add.f32 	%f1347, %f1341, %f387;
	max.f32 	%f1348, %f1347, 0f00000000;
	st.global.f32 	[%rd21+8], %f1348;
	add.f32 	%f1349, %f1342, %f388;
	max.f32 	%f1350, %f1349, 0f00000000;
	st.global.f32 	[%rd21+12], %f1350;
	ld.local.v4.f32 	{%f1351, %f1352, %f1353, %f1354}, [%rd19+16];
	add.f32 	%f1355, %f1351, %f389;
	max.f32 	%f1356, %f1355, 0f00000000;
	st.global.f32 	[%rd21+16], %f1356;
	add.f32 	%f1357, %f1352, %f390;
	max.f32 	%f1358, %f1357, 0f00000000;
	st.global.f32 	[%rd21+20], %f1358;
	add.f32 	%f1359, %f1353, %f391;
	max.f32 	%f1360, %f1359, 0f00000000;
	st.global.f32 	[%rd21+24], %f1360;
	add.f32 	%f1361, %f1354, %f392;
	max.f32 	%f1362, %f1361, 0f00000000;
	st.global.f32 	[%rd21+28], %f1362;
	ld.local.v4.f32 	{%f1363, %f1364, %f1365, %f1366}, [%rd19+32];
	add.f32 	%f1367, %f1363, %f393;
	max.f32 	%f1368, %f1367, 0f00000000;
	st.global.f32 	[%rd21+32], %f1368;
	add.f32 	%f1369, %f1364, %f394;
	max.f32 	%f1370, %f1369, 0f00000000;
	st.global.f32 	[%rd21+36], %f1370;
	add.f32 	%f1371, %f1365, %f395;
	max.f32 	%f1372, %f1371, 0f00000000;
	st.global.f32 	[%rd21+40], %f1372;
	add.f32 	%f1373, %f1366, %f396;
	max.f32 	%f1374, %f1373, 0f00000000;
	st.global.f32 	[%rd21+44], %f1374;
	ld.local.v4.f32 	{%f1375, %f1376, %f1377, %f1378}, [%rd19+48];
	add.f32 	%f1379, %f1375, %f397;
	max.f32 	%f1380, %f1379, 0f00000000;
	st.global.f32 	[%rd21+48], %f1380;
	add.f32 	%f1381, %f1376, %f398;
	max.f32 	%f1382, %f1381, 0f00000000;
	st.global.f32 	[%rd21+52], %f1382;
	add.f32 	%f1383, %f1377, %f399;
	max.f32 	%f1384, %f1383, 0f00000000;
	st.global.f32 	[%rd21+56], %f1384;
	add.f32 	%f1385, %f1378, %f400;
	max.f32 	%f1386, %f1385, 0f00000000;
	st.global.f32 	[%rd21+60], %f1386;
	ld.local.v4.f32 	{%f1387, %f1388, %f1389, %f1390}, [%rd19+64];
	add.f32 	%f1391, %f1387, %f401;
	max.f32 	%f1392, %f1391, 0f00000000;
	st.global.f32 	[%rd21+64], %f1392;
	add.f32 	%f1393, %f1388, %f402;
	max.f32 	%f1394, %f1393, 0f00000000;
	st.global.f32 	[%rd21+68], %f1394;
	add.f32 	%f1395, %f1389, %f403;
	max.f32 	%f1396, %f1395, 0f00000000;
	st.global.f32 	[%rd21+72], %f1396;
	add.f32 	%f1397, %f1390, %f404;
	max.f32 	%f1398, %f1397, 0f00000000;
	st.global.f32 	[%rd21+76], %f1398;
	ld.local.v4.f32 	{%f1399, %f1400, %f1401, %f1402}, [%rd19+80];
	add.f32 	%f1403, %f1399, %f405;
	max.f32 	%f1404, %f1403, 0f00000000;
	st.global.f32 	[%rd21+80], %f1404;
	add.f32 	%f1405, %f1400, %f406;
	max.f32 	%f1406, %f1405, 0f00000000;
	st.global.f32 	[%rd21+84], %f1406;
	add.f32 	%f1407, %f1401, %f407;
	max.f32 	%f1408, %f1407, 0f00000000;
	st.global.f32 	[%rd21+88], %f1408;
	add.f32 	%f1409, %f1402, %f408;
	max.f32 	%f1410, %f1409, 0f00000000;
	st.global.f32 	[%rd21+92], %f1410;
	ld.local.v4.f32 	{%f1411, %f1412, %f1413, %f1414}, [%rd19+96];
	add.f32 	%f1415, %f1411, %f409;
	max.f32 	%f1416, %f1415, 0f00000000;
	st.global.f32 	[%rd21+96], %f1416;
	add.f32 	%f1417, %f1412, %f410;
	max.f32 	%f1418, %f1417, 0f00000000;
	st.global.f32 	[%rd21+100], %f1418;
	add.f32 	%f1419, %f1413, %f411;
	max.f32 	%f1420, %f1419, 0f00000000;
	st.global.f32 	[%rd21+104], %f1420;
	add.f32 	%f1421, %f1414, %f412;
	max.f32 	%f1422, %f1421, 0f00000000;
	st.global.f32 	[%rd21+108], %f1422;
	ld.local.v4.f32 	{%f1423, %f1424, %f1425, %f1426}, [%rd19+112];
	add.f32 	%f1427, %f1423, %f413;
	max.f32 	%f1428, %f1427, 0f00000000;
	st.global.f32 	[%rd21+112], %f1428;
	add.f32 	%f1429, %f1424, %f414;
	max.f32 	%f1430, %f1429, 0f00000000;
	st.global.f32 	[%rd21+116], %f1430;
	add.f32 	%f1431, %f1425, %f415;
	max.f32 	%f1432, %f1431, 0f00000000;
	st.global.f32 	[%rd21+120], %f1432;
	add.f32 	%f1433, %f1426, %f416;
	max.f32 	%f1434, %f1433, 0f00000000;
	st.global.f32 	[%rd21+124], %f1434;
	ld.local.v4.f32 	{%f1435, %f1436, %f1437, %f1438}, [%rd19+128];
	add.f32 	%f1439, %f1435, %f417;
	max.f32 	%f1440, %f1439, 0f00000000;
	st.global.f32 	[%rd21+128], %f1440;
	add.f32 	%f1441, %f1436, %f418;
	max.f32 	%f1442, %f1441, 0f00000000;
	st.global.f32 	[%rd21+132], %f1442;
	add.f32 	%f1443, %f1437, %f419;
	max.f32 	%f1444, %f1443, 0f00000000;
	st.global.f32 	[%rd21+136], %f1444;
	add.f32 	%f1445, %f1438, %f420;
	max.f32 	%f1446, %f1445, 0f00000000;
	st.global.f32 	[%rd21+140], %f1446;
	ld.local.v4.f32 	{%f1447, %f1448, %f1449, %f1450}, [%rd19+144];
	add.f32 	%f1451, %f1447, %f421;
	max.f32 	%f1452, %f1451, 0f00000000;
	st.global.f32 	[%rd21+144], %f1452;
	add.f32 	%f1453, %f1448, %f422;
	max.f32 	%f1454, %f1453, 0f00000000;
	st.global.f32 	[%rd21+148], %f1454;
	add.f32 	%f1455, %f1449, %f423;
	max.f32 	%f1456, %f1455, 0f00000000;
	st.global.f32 	[%rd21+152], %f1456;
	add.f32 	%f1457, %f1450, %f424;
	max.f32 	%f1458, %f1457, 0f00000000;
	st.global.f32 	[%rd21+156], %f1458;
	ld.local.v4.f32 	{%f1459, %f1460, %f1461, %f1462}, [%rd19+160];
	add.f32 	%f1463, %f1459, %f425;
	max.f32 	%f1464, %f1463, 0f00000000;
	st.global.f32 	[%rd21+160], %f1464;
	add.f32 	%f1465, %f1460, %f426;
	max.f32 	%f1466, %f1465, 0f00000000;
	st.global.f32 	[%rd21+164], %f1466;
	add.f32 	%f1467, %f1461, %f427;
	max.f32 	%f1468, %f1467, 0f00000000;
	st.global.f32 	[%rd21+168], %f1468;
	add.f32 	%f1469, %f1462, %f428;
	max.f32 	%f1470, %f1469, 0f00000000;
	st.global.f32 	[%rd21+172], %f1470;
	ld.local.v4.f32 	{%f1471, %f1472, %f1473, %f1474}, [%rd19+176];
	add.f32 	%f1475, %f1471, %f429;
	max.f32 	%f1476, %f1475, 0f00000000;
	st.global.f32 	[%rd21+176], %f1476;
	add.f32 	%f1477, %f1472, %f430;
	max.f32 	%f1478, %f1477, 0f00000000;
	st.global.f32 	[%rd21+180], %f1478;
	add.f32 	%f1479, %f1473, %f431;
	max.f32 	%f1480, %f1479, 0f00000000;
	st.global.f32 	[%rd21+184], %f1480;
	add.f32 	%f1481, %f1474, %f432;
	max.f32 	%f1482, %f1481, 0f00000000;
	st.global.f32 	[%rd21+188], %f1482;
	ld.local.v4.f32 	{%f1483, %f1484, %f1485, %f1486}, [%rd19+192];
	add.f32 	%f1487, %f1483, %f433;
	max.f32 	%f1488, %f1487, 0f00000000;
	st.global.f32 	[%rd21+192], %f1488;
	add.f32 	%f1489, %f1484, %f434;
	max.f32 	%f1490, %f1489, 0f00000000;
	st.global.f32 	[%rd21+196], %f1490;
	add.f32 	%f1491, %f1485, %f435;
	max.f32 	%f1492, %f1491, 0f00000000;
	st.global.f32 	[%rd21+200], %f1492;
	add.f32 	%f1493, %f1486, %f436;
	max.f32 	%f1494, %f1493, 0f00000000;
	st.global.f32 	[%rd21+204], %f1494;
	ld.local.v4.f32 	{%f1495, %f1496, %f1497, %f1498}, [%rd19+208];
	add.f32 	%f1499, %f1495, %f437;
	max.f32 	%f1500, %f1499, 0f00000000;
	st.global.f32 	[%rd21+208], %f1500;
	add.f32 	%f1501, %f1496, %f438;
	max.f32 	%f1502, %f1501, 0f00000000;
	st.global.f32 	[%rd21+212], %f1502;
	add.f32 	%f1503, %f1497, %f439;
	max.f32 	%f1504, %f1503, 0f00000000;
	st.global.f32 	[%rd21+216], %f1504;
	add.f32 	%f1505, %f1498, %f440;
	max.f32 	%f1506, %f1505, 0f00000000;
	st.global.f32 	[%rd21+220], %f1506;
	ld.local.v4.f32 	{%f1507, %f1508, %f1509, %f1510}, [%rd19+224];
	add.f32 	%f1511, %f1507, %f441;
	max.f32 	%f1512, %f1511, 0f00000000;
	st.global.f32 	[%rd21+224], %f1512;
	add.f32 	%f1513, %f1508, %f442;
	max.f32 	%f1514, %f1513, 0f00000000;
	st.global.f32 	[%rd21+228], %f1514;
	add.f32 	%f1515, %f1509, %f443;
	max.f32 	%f1516, %f1515, 0f00000000;
	st.global.f32 	[%rd21+232], %f1516;
	add.f32 	%f1517, %f1510, %f444;
	max.f32 	%f1518, %f1517, 0f00000000;
	st.global.f32 	[%rd21+236], %f1518;
	ld.local.v4.f32 	{%f1519, %f1520, %f1521, %f1522}, [%rd19+240];
	add.f32 	%f1523, %f1519, %f445;
	max.f32 	%f1524, %f1523, 0f00000000;
	st.global.f32 	[%rd21+240], %f1524;
	add.f32 	%f1525, %f1520, %f446;
	max.f32 	%f1526, %f1525, 0f00000000;
	st.global.f32 	[%rd21+244], %f1526;
	add.f32 	%f1527, %f1521, %f447;
	max.f32 	%f1528, %f1527, 0f00000000;
	st.global.f32 	[%rd21+248], %f1528;
	add.f32 	%f1529, %f1522, %f448;
	max.f32 	%f1530, %f1529, 0f00000000;
	st.global.f32 	[%rd21+252], %f1530;
	mov.b32 	%r42, 1;
	mov.pred 	%p8, 0;
	@%p1 bra 	$L__BB0_9;
	ret;

}


// ===== COMPILED SASS (sm_100) =====

	.target	sm_100

	.elftype	@"ET_EXEC"


//--------------------- .note.nv.tkinfo           --------------------------
	.section	.note.nv.tkinfo,"",@"SHT_NOTE"
	.sectionflags	@"SHF_NOTE_NV_TKINFO"
	.tkinfo
        /*0018*/ 	.word	0x00000002
        /*0030*/ 	.string	""
        /*0030*/ 	.string	"ptxas"
        /*0030*/ 	.string	"Cuda compilation tools, release 13.0, V13.0.88"
        /*0030*/ 	.string	"Build cuda_13.0.r13.0/compiler.36424714_0"
        /*0030*/ 	.string	"-arch sm_100 -m 64 "



//--------------------- .note.nv.cuinfo           --------------------------
	.section	.note.nv.cuinfo,"",@"SHT_NOTE"
	.sectionflags	@"SHF_NOTE_NV_CUINFO"
        /*0018*/ 	.short	0x0002
        /*001a*/ 	.short	0x0064
        /*001c*/ 	.short	0x0082
	.zero		2


//--------------------- .nv.info                  --------------------------
	.section	.nv.info,"",@"SHT_CUDA_INFO"
	.align	4


	//----- nvinfo : EIATTR_REGCOUNT
	.align		4
        /*0000*/ 	.byte	0x04, 0x2f
        /*0002*/ 	.short	(.L_1 - .L_0)
	.align		4
.L_0:
        /*0004*/ 	.word	index@(my_kernel_kernel0)
        /*0008*/ 	.word	0x000000a4


	//----- nvinfo : EIATTR_FRAME_SIZE
	.align		4
.L_1:
        /*000c*/ 	.byte	0x04, 0x11
        /*000e*/ 	.short	(.L_3 - .L_2)
	.align		4
.L_2:
        /*0010*/ 	.word	index@(my_kernel_kernel0)
        /*0014*/ 	.word	0x00000200


	//----- nvinfo : EIATTR_MIN_STACK_SIZE
	.align		4
.L_3:
        /*0018*/ 	.byte	0x04, 0x12
        /*001a*/ 	.short	(.L_5 - .L_4)
	.align		4
.L_4:
        /*001c*/ 	.word	index@(my_kernel_kernel0)
        /*0020*/ 	.word	0x00000200
.L_5:


//--------------------- .nv.compat                --------------------------
	.section	.nv.compat,"",@"SHT_CUDA_COMPAT_INFO"
	.align	4
        /*0000*/ 	.byte	0x02, 0x09, 0x00, 0x00, 0x02, 0x02, 0x01, 0x00, 0x02, 0x05, 0x05, 0x00, 0x03, 0x07, 0x01, 0x01
        /*0010*/ 	.byte	0x02, 0x03, 0x00, 0x00, 0x02, 0x06, 0x01, 0x00, 0x04, 0x0b, 0x08, 0x00, 0x09, 0x00, 0x00, 0x00
        /*0020*/ 	.byte	0x00, 0x00, 0x00, 0x00


//--------------------- .nv.info.my_kernel_kernel0 --------------------------
	.section	.nv.info.my_kernel_kernel0,"",@"SHT_CUDA_INFO"
	.sectionflags	@""
	.align	4


	//----- nvinfo : EIATTR_CUDA_API_VERSION
	.align		4
        /*0000*/ 	.byte	0x04, 0x37
        /*0002*/ 	.short	(.L_7 - .L_6)
.L_6:
        /*0004*/ 	.word	0x00000082


	//----- nvinfo : EIATTR_KPARAM_INFO
	.align		4
.L_7:
        /*0008*/ 	.byte	0x04, 0x17
        /*000a*/ 	.short	(.L_9 - .L_8)
.L_8:
        /*000c*/ 	.word	0x00000000
        /*0010*/ 	.short	0x0003
        /*0012*/ 	.short	0x0018
        /*0014*/ 	.byte	0x00, 0xf5, 0x21, 0x00


	//----- nvinfo : EIATTR_KPARAM_INFO
	.align		4
.L_9:
        /*0018*/ 	.byte	0x04, 0x17
        /*001a*/ 	.short	(.L_11 - .L_10)
.L_10:
        /*001c*/ 	.word	0x00000000
        /*0020*/ 	.short	0x0002
        /*0022*/ 	.short	0x0010
        /*0024*/ 	.byte	0x00, 0xf5, 0x21, 0x00


	//----- nvinfo : EIATTR_KPARAM_INFO
	.align		4
.L_11:
        /*0028*/ 	.byte	0x04, 0x17
        /*002a*/ 	.short	(.L_13 - .L_12)
.L_12:
        /*002c*/ 	.word	0x00000000
        /*0030*/ 	.short	0x0001
        /*0032*/ 	.short	0x0008
        /*0034*/ 	.byte	0x00, 0xf5, 0x21, 0x00


	//----- nvinfo : EIATTR_KPARAM_INFO
	.align		4
.L_13:
        /*0038*/ 	.byte	0x04, 0x17
        /*003a*/ 	.short	(.L_15 - .L_14)
.L_14:
        /*003c*/ 	.word	0x00000000
        /*0040*/ 	.short	0x0000
        /*0042*/ 	.short	0x0000
        /*0044*/ 	.byte	0x00, 0xf5, 0x21, 0x00


	//----- nvinfo : EIATTR_SPARSE_MMA_MASK
	.align		4
.L_15:
        /*0048*/ 	.byte	0x03, 0x50
        /*004a*/ 	.short	0x0000


	//----- nvinfo : EIATTR_MAXREG_COUNT
	.align		4
        /*004c*/ 	.byte	0x03, 0x1b
        /*004e*/ 	.short	0x00ff


	//----- nvinfo : EIATTR_NUM_BARRIERS
	.align		4
        /*0050*/ 	.byte	0x02, 0x4c
        /*0052*/ 	.byte	0x01
	.zero		1


	//----- nvinfo : EIATTR_MERCURY_ISA_VERSION
	.align		4
        /*0054*/ 	.byte	0x03, 0x5f
        /*0056*/ 	.short	0x0101


	//----- nvinfo : EIATTR_VRC_CTA_INIT_COUNT
	.align		4
        /*0058*/ 	.byte	0x02, 0x4a
	.zero		1
	.zero		1


	//----- nvinfo : EIATTR_EXIT_INSTR_OFFSETS
	.align		4
        /*005c*/ 	.byte	0x04, 0x1c
        /*005e*/ 	.short	(.L_17 - .L_16)


	//   ....[0]....
.L_16:
        /*0060*/ 	.word	0x000056a0


	//----- nvinfo : EIATTR_CRS_STACK_SIZE
	.align		4
.L_17:
        /*0064*/ 	.byte	0x04, 0x1e
        /*0066*/ 	.short	(.L_19 - .L_18)
.L_18:
        /*0068*/ 	.word	0x00000000


	//----- nvinfo : EIATTR_CBANK_PARAM_SIZE
	.align		4
.L_19:
        /*006c*/ 	.byte	0x03, 0x19
        /*006e*/ 	.short	0x0020


	//----- nvinfo : EIATTR_PARAM_CBANK
	.align		4
        /*0070*/ 	.byte	0x04, 0x0a
        /*0072*/ 	.short	(.L_21 - .L_20)
	.align		4
.L_20:
        /*0074*/ 	.word	index@(.nv.constant0.my_kernel_kernel0)
        /*0078*/ 	.short	0x0380
        /*007a*/ 	.short	0x0020


	//----- nvinfo : EIATTR_SW_WAR
	.align		4
.L_21:
        /*007c*/ 	.byte	0x04, 0x36
        /*007e*/ 	.short	(.L_23 - .L_22)
.L_22:
        /*0080*/ 	.word	0x00000008
.L_23:


//--------------------- .nv.callgraph             --------------------------
	.section	.nv.callgraph,"",@"SHT_CUDA_CALLGRAPH"
	.align	4
	.sectionentsize	8
	.align		4
        /*0000*/ 	.word	0x00000000
	.align		4
        /*0004*/ 	.word	0xffffffff
	.align		4
        /*0008*/ 	.word	0x00000000
	.align		4
        /*000c*/ 	.word	0xfffffffe
	.align		4
        /*0010*/ 	.word	0x00000000
	.align		4
        /*0014*/ 	.word	0xfffffffd
	.align		4
        /*0018*/ 	.word	0x00000000
	.align		4
        /*001c*/ 	.word	0xfffffffc


//--------------------- .text.my_kernel_kernel0   --------------------------
	.section	.text.my_kernel_kernel0,"ax",@progbits
	.align	128
        .global         my_kernel_kernel0
        .type           my_kernel_kernel0,@function
        .size           my_kernel_kernel0,(.L_x_6 - my_kernel_kernel0)
        .other          my_kernel_kernel0,@"STO_CUDA_ENTRY STV_DEFAULT"
my_kernel_kernel0:
.text.my_kernel_kernel0:
[----:B------:R-:W0:Y:S01]  /*0000*/  LDC R1, c[0x0][0x37c] ;  /* 0x0000df00ff017b82 */ /* 0x000e220000000800 */
[----:B------:R-:W1:Y:S01]  /*0010*/  S2R R133, SR_CgaCtaId ;  /* 0x0000000000857919 */ /* 0x000e620000008800 */
[----:B0-----:R-:W-:Y:S02]  /*0020*/  IADD3 R1, PT, PT, R1, -0x200, RZ ;  /* 0xfffffe0001017810 */ /* 0x001fe40007ffe0ff */
[----:B------:R-:W-:Y:S02]  /*0030*/  CS2R R62, SRZ ;  /* 0x00000000003e7805 */ /* 0x000fe4000001ff00 */
[----:B------:R-:W-:Y:S01]  /*0040*/  MOV R0, 0x400 ;  /* 0x0000040000007802 */ /* 0x000fe20000000f00 */
[----:B------:R-:W0:Y:S01]  /*0050*/  S2R R152, SR_TID.X ;  /* 0x0000000000987919 */ /* 0x000e220000002100 */
[----:B------:R-:W-:Y:S02]  /*0060*/  CS2R R60, SRZ ;  /* 0x00000000003c7805 */ /* 0x000fe4000001ff00 */
[----:B------:R-:W-:-:S02]  /*0070*/  CS2R R34, SRZ ;  /* 0x0000000000227805 */ /* 0x000fc4000001ff00 */
[----:B------:R-:W-:Y:S01]  /*0080*/  IADD3 R2, PT, PT, R0, 0x7a80, RZ ;  /* 0x00007a8000027810 */ /* 0x000fe20007ffe0ff */
[----:B------:R2:W-:Y:S01]  /*0090*/  STL.128 [R1], RZ ;  /* 0x000000ff01007387 */ /* 0x0005e20000100c00 */
[----:B------:R-:W-:Y:S02]  /*00a0*/  CS2R R32, SRZ ;  /* 0x0000000000207805 */ /* 0x000fe4000001ff00 */
[----:B------:R-:W-:Y:S02]  /*00b0*/  CS2R R58, SRZ ;  /* 0x00000000003a7805 */ /* 0x000fe4000001ff00 */
[----:B------:R-:W-:Y:S01]  /*00c0*/  CS2R R56, SRZ ;  /* 0x0000000000387805 */ /* 0x000fe2000001ff00 */
[----:B------:R2:W-:Y:S01]  /*00d0*/  STL.128 [R1+0x10], RZ ;  /* 0x000010ff01007387 */ /* 0x0005e20000100c00 */
[----:B------:R-:W-:Y:S02]  /*00e0*/  CS2R R10, SRZ ;  /* 0x00000000000a7805 */ /* 0x000fe4000001ff00 */
[----:B------:R-:W-:-:S02]  /*00f0*/  CS2R R8, SRZ ;  /* 0x0000000000087805 */ /* 0x000fc4000001ff00 */
[----:B------:R-:W-:Y:S01]  /*0100*/  CS2R R66, SRZ ;  /* 0x0000000000427805 */ /* 0x000fe2000001ff00 */
[----:B------:R2:W-:Y:S01]  /*0110*/  STL.128 [R1+0x20], RZ ;  /* 0x000020ff01007387 */ /* 0x0005e20000100c00 */
        /* <DEDUP_REMOVED lines=16> */
[C---:B-1----:R-:W-:Y:S01]  /*0220*/  LEA R3, R133.reuse, R0, 0x18 ;  /* 0x0000000085037211 */ /* 0x042fe200078ec0ff */
[----:B------:R-:W-:Y:S01]  /*0230*/  HFMA2 R0, -RZ, RZ, 0, 0 ;  /* 0x00000000ff007431 */ /* 0x000fe200000001ff */
[----:B------:R-:W-:Y:S01]  /*0240*/  LEA R133, R133, R2, 0x18 ;  /* 0x0000000285857211 */ /* 0x000fe200078ec0ff */
[----:B------:R2:W-:Y:S01]  /*0250*/  STL.128 [R1+0x70], RZ ;  /* 0x000070ff01007387 */ /* 0x0005e20000100c00 */
[----:B------:R-:W-:Y:S02]  /*0260*/  CS2R R28, SRZ ;  /* 0x00000000001c7805 */ /* 0x000fe4000001ff00 */
[----:B------:R-:W-:Y:S02]  /*0270*/  CS2R R38, SRZ ;  /* 0x0000000000267805 */ /* 0x000fe4000001ff00 */
[----:B------:R-:W-:Y:S01]  /*0280*/  CS2R R36, SRZ ;  /* 0x0000000000247805 */ /* 0x000fe2000001ff00 */
[----:B------:R2:W-:Y:S01]  /*0290*/  STL.128 [R1+0x80], RZ ;  /* 0x000080ff01007387 */ /* 0x0005e20000100c00 */
[----:B------:R-:W-:-:S02]  /*02a0*/  CS2R R42, SRZ ;  /* 0x00000000002a7805 */ /* 0x000fc4000001ff00 */
[----:B------:R-:W-:Y:S02]  /*02b0*/  CS2R R40, SRZ ;  /* 0x0000000000287805 */ /* 0x000fe4000001ff00 */
[----:B------:R-:W-:Y:S01]  /*02c0*/  CS2R R50, SRZ ;  /* 0x0000000000327805 */ /* 0x000fe2000001ff00 */
        /* <DEDUP_REMOVED lines=49> */
[----:B------:R-:W-:Y:S01]  /*05e0*/  CS2R R76, SRZ ;  /* 0x00000000004c7805 */ /* 0x000fe2000001ff00 */
[C---:B0-----:R-:W-:Y:S01]  /*05f0*/  IMAD R3, R152.reuse, 0xa0, R3 ;  /* 0x000000a098037824 */ /* 0x041fe200078e0203 */
[----:B------:R-:W-:Y:S01]  /*0600*/  LEA R2, R152, R133, 0x2 ;  /* 0x0000008598027211 */ /* 0x000fe200078e10ff */
[----:B------:R2:W-:Y:S01]  /*0610*/  STL.128 [R1+0x160], RZ ;  /* 0x000160ff01007387 */ /* 0x0005e20000100c00 */
[----:B------:R-:W0:Y:S03]  /*0620*/  LDCU.64 UR8, c[0x0][0x358] ;  /* 0x00006b00ff0877ac */ /* 0x000e260008000a00 */
[----:B------:R2:W-:Y:S04]  /*0630*/  STL.128 [R1+0x170], RZ ;  /* 0x000170ff01007387 */ /* 0x0005e80000100c00 */
[----:B------:R2:W-:Y:S04]  /*0640*/  STL.128 [R1+0x180], RZ ;  /* 0x000180ff01007387 */ /* 0x0005e80000100c00 */
[----:B------:R2:W-:Y:S04]  /*0650*/  STL.128 [R1+0x190], RZ ;  /* 0x000190ff01007387 */ /* 0x0005e80000100c00 */
[----:B------:R2:W-:Y:S04]  /*0660*/  STL.128 [R1+0x1a0], RZ ;  /* 0x0001a0ff01007387 */ /* 0x0005e80000100c00 */
[----:B------:R2:W-:Y:S04]  /*0670*/  STL.128 [R1+0x1b0], RZ ;  /* 0x0001b0ff01007387 */ /* 0x0005e80000100c00 */
[----:B------:R2:W-:Y:S04]  /*0680*/  STL.128 [R1+0x1c0], RZ ;  /* 0x0001c0ff01007387 */ /* 0x0005e80000100c00 */
[----:B------:R2:W-:Y:S04]  /*0690*/  STL.128 [R1+0x1d0], RZ ;  /* 0x0001d0ff01007387 */ /* 0x0005e80000100c00 */
[----:B------:R2:W-:Y:S04]  /*06a0*/  STL.128 [R1+0x1e0], RZ ;  /* 0x0001e0ff01007387 */ /* 0x0005e80000100c00 */
[----:B0-----:R2:W-:Y:S02]  /*06b0*/  STL.128 [R1+0x1f0], RZ ;  /* 0x0001f0ff01007387 */ /* 0x0015e40000100c00 */
.L_x_3:
[----:B------:R-:W0:Y:S08]  /*06c0*/  LDC.64 R132, c[0x0][0x388] ;  /* 0x0000e200ff847b82 */ /* 0x000e300000000a00 */
[----:B------:R-:W-:Y:S01]  /*06d0*/  BAR.SYNC.DEFER_BLOCKING 0x0 ;  /* 0x0000000000007b1d */ /* 0x000fe20000010000 */
[----:B------:R-:W-:Y:S01]  /*06e0*/  ISETP.GT.U32.AND P1, PT, R152, 0xcf, PT ;  /* 0x000000cf9800780c */ /* 0x000fe20003f24070 */
[----:B------:R-:W-:-:S04]  /*06f0*/  IMAD R135, R0, 0xa00, R152 ;  /* 0x00000a0000877824 */ /* 0x000fc800078e0298 */
[----:B0-----:R-:W-:-:S05]  /*0700*/  IMAD.WIDE.U32 R132, R135, 0x4, R132 ;  /* 0x0000000487847825 */ /* 0x001fca00078e0084 */
[----:B------:R0:W5:Y:S04]  /*0710*/  LDG.E.CONSTANT R159, desc[UR8][R132.64] ;  /* 0x00000008849f7981 */ /* 0x000168000c1e9900 */
[----:B------:R0:W5:Y:S04]  /*0720*/  LDG.E.CONSTANT R158, desc[UR8][R132.64+0x620] ;  /* 0x00062008849e7981 */ /* 0x000168000c1e9900 */
[----:B------:R0:W5:Y:S04]  /*0730*/  LDG.E.CONSTANT R157, desc[UR8][R132.64+0xc40] ;  /* 0x000c4008849d7981 */ /* 0x000168000c1e9900 */
[----:B------:R0:W5:Y:S04]  /*0740*/  LDG.E.CONSTANT R156, desc[UR8][R132.64+0x1260] ;  /* 0x00126008849c7981 */ /* 0x000168000c1e9900 */
[----:B------:R0:W5:Y:S04]  /*0750*/  LDG.E.CONSTANT R155, desc[UR8][R132.64+0x1880] ;  /* 0x00188008849b7981 */ /* 0x000168000c1e9900 */
[----:B------:R0:W5:Y:S04]  /*0760*/  LDG.E.CONSTANT R154, desc[UR8][R132.64+0x1ea0] ;  /* 0x001ea008849a7981 */ /* 0x000168000c1e9900 */
[----:B------:R0:W5:Y:S01]  /*0770*/  @!P1 LDG.E.CONSTANT R153, desc[UR8][R132.64+0x24c0] ;  /* 0x0024c00884999981 */ /* 0x000162000c1e9900 */
[----:B------:R-:W-:Y:S01]  /*0780*/  ISETP.GT.U32.AND P0, PT, R152, 0xc3, PT ;  /* 0x000000c39800780c */ /* 0x000fe20003f04070 */
[----:B------:R-:W-:-:S12]  /*0790*/  BSSY.RECONVERGENT B0, `(.L_x_0) ;  /* 0x0000038000007945 */ /* 0x000fd80003800200 */
[----:B01----:R-:W-:Y:S05]  /*07a0*/  @P0 BRA `(.L_x_1) ;  /* 0x0000000000d80947 */ /* 0x003fea0003800000 */
[----:B------:R-:W0:Y:S01]  /*07b0*/  LDC.64 R160, c[0x0][0x380] ;  /* 0x0000e000ffa07b82 */ /* 0x000e220000000a00 */
[----:B------:R-:W-:-:S05]  /*07c0*/  LEA R133, R152, R0, 0x5 ;  /* 0x0000000098857211 */ /* 0x000fca00078e28ff */
[----:B------:R-:W-:-:S04]  /*07d0*/  IMAD R133, R133, 0x14, RZ ;  /* 0x0000001485857824 */ /* 0x000fc800078e02ff */
[----:B0-----:R-:W-:-:S05]  /*07e0*/  IMAD.WIDE.U32 R160, R133, 0x4, R160 ;  /* 0x0000000485a07825 */ /* 0x001fca00078e00a0 */
[----:B------:R-:W3:Y:S04]  /*07f0*/  LDG.E.CONSTANT R136, desc[UR8][R160.64] ;  /* 0x00000008a0887981 */ /* 0x000ee8000c1e9900 */
[----:B------:R-:W3:Y:S04]  /*0800*/  LDG.E.CONSTANT R137, desc[UR8][R160.64+0x4] ;  /* 0x00000408a0897981 */ /* 0x000ee8000c1e9900 */
[----:B------:R-:W3:Y:S04]  /*0810*/  LDG.E.CONSTANT R138, desc[UR8][R160.64+0x8] ;  /* 0x00000808a08a7981 */ /* 0x000ee8000c1e9900 */
[----:B------:R-:W3:Y:S04]  /*0820*/  LDG.E.CONSTANT R139, desc[UR8][R160.64+0xc] ;  /* 0x00000c08a08b7981 */ /* 0x000ee8000c1e9900 */
[----:B------:R-:W4:Y:S04]  /*0830*/  LDG.E.CONSTANT R132, desc[UR8][R160.64+0x10] ;  /* 0x00001008a0847981 */ /* 0x000f28000c1e9900 */
[----:B------:R-:W4:Y:S04]  /*0840*/  LDG.E.CONSTANT R133, desc[UR8][R160.64+0x14] ;  /* 0x00001408a0857981 */ /* 0x000f28000c1e9900 */
[----:B------:R-:W4:Y:S04]  /*0850*/  LDG.E.CONSTANT R134, desc[UR8][R160.64+0x18] ;  /* 0x00001808a0867981 */ /* 0x000f28000c1e9900 */
[----:B------:R-:W4:Y:S04]  /*0860*/  LDG.E.CONSTANT R135, desc[UR8][R160.64+0x1c] ;  /* 0x00001c08a0877981 */ /* 0x000f28000c1e9900 */
[----:B------:R-:W2:Y:S04]  /*0870*/  LDG.E.CONSTANT R140, desc[UR8][R160.64+0x30] ;  /* 0x00003008a08c7981 */ /* 0x000ea8000c1e9900 */
        /* <DEDUP_REMOVED lines=11> */
[----:B---3--:R0:W-:Y:S04]  /*0930*/  STS.128 [R3], R136 ;  /* 0x0000008803007388 */ /* 0x0081e80000000c00 */
[----:B0-----:R-:W3:Y:S04]  /*0940*/  LDG.E.CONSTANT R136, desc[UR8][R160.64+0x20] ;  /* 0x00002008a0887981 */ /* 0x001ee8000c1e9900 */
[----:B------:R-:W3:Y:S04]  /*0950*/  LDG.E.CONSTANT R137, desc[UR8][R160.64+0x24] ;  /* 0x00002408a0897981 */ /* 0x000ee8000c1e9900 */
[----:B------:R-:W3:Y:S04]  /*0960*/  LDG.E.CONSTANT R138, desc[UR8][R160.64+0x28] ;  /* 0x00002808a08a7981 */ /* 0x000ee8000c1e9900 */
[----:B------:R-:W3:Y:S04]  /*0970*/  LDG.E.CONSTANT R139, desc[UR8][R160.64+0x2c] ;  /* 0x00002c08a08b7981 */ /* 0x000ee8000c1e9900 */
[----:B----4-:R0:W-:Y:S04]  /*0980*/  STS.128 [R3+0x10], R132 ;  /* 0x0000108403007388 */ /* 0x0101e80000000c00 */
[----:B--2---:R1:W-:Y:S04]  /*0990*/  STS.128 [R3+0x30], R140 ;  /* 0x0000308c03007388 */ /* 0x0043e80000000c00 */
[----:B------:R2:W-:Y:S04]  /*09a0*/  STS.128 [R3+0x40], R144 ;  /* 0x0000409003007388 */ /* 0x0005e80000000c00 */
[----:B0-----:R-:W4:Y:S04]  /*09b0*/  LDG.E.CONSTANT R132, desc[UR8][R160.64+0x500] ;  /* 0x00050008a0847981 */ /* 0x001f28000c1e9900 */
[----:B------:R-:W4:Y:S04]  /*09c0*/  LDG.E.CONSTANT R133, desc[UR8][R160.64+0x504] ;  /* 0x00050408a0857981 */ /* 0x000f28000c1e9900 */
[----:B------:R-:W4:Y:S04]  /*09d0*/  LDG.E.CONSTANT R134, desc[UR8][R160.64+0x508] ;  /* 0x00050808a0867981 */ /* 0x000f28000c1e9900 */
[----:B------:R-:W4:Y:S04]  /*09e0*/  LDG.E.CONSTANT R135, desc[UR8][R160.64+0x50c] ;  /* 0x00050c08a0877981 */ /* 0x000f28000c1e9900 */
[----:B-1----:R-:W4:Y:S04]  /*09f0*/  LDG.E.CONSTANT R140, desc[UR8][R160.64+0x520] ;  /* 0x00052008a08c7981 */ /* 0x002f28000c1e9900 */
[----:B------:R-:W4:Y:S04]  /*0a00*/  LDG.E.CONSTANT R141, desc[UR8][R160.64+0x524] ;  /* 0x00052408a08d7981 */ /* 0x000f28000c1e9900 */
[----:B------:R-:W4:Y:S04]  /*0a10*/  LDG.E.CONSTANT R142, desc[UR8][R160.64+0x528] ;  /* 0x00052808a08e7981 */ /* 0x000f28000c1e9900 */
[----:B------:R-:W4:Y:S04]  /*0a20*/  LDG.E.CONSTANT R143, desc[UR8][R160.64+0x52c] ;  /* 0x00052c08a08f7981 */ /* 0x000f28000c1e9900 */
[----:B--2---:R-:W2:Y:S04]  /*0a30*/  LDG.E.CONSTANT R144, desc[UR8][R160.64+0x530] ;  /* 0x00053008a0907981 */ /* 0x004ea8000c1e9900 */
[----:B------:R-:W2:Y:S04]  /*0a40*/  LDG.E.CONSTANT R145, desc[UR8][R160.64+0x534] ;  /* 0x00053408a0917981 */ /* 0x000ea8000c1e9900 */
[----:B------:R-:W2:Y:S04]  /*0a50*/  LDG.E.CONSTANT R146, desc[UR8][R160.64+0x538] ;  /* 0x00053808a0927981 */ /* 0x000ea8000c1e9900 */
[----:B------:R-:W2:Y:S04]  /*0a60*/  LDG.E.CONSTANT R147, desc[UR8][R160.64+0x53c] ;  /* 0x00053c08a0937981 */ /* 0x000ea8000c1e9900 */
[----:B---3--:R0:W-:Y:S04]  /*0a70*/  STS.128 [R3+0x20], R136 ;  /* 0x0000208803007388 */ /* 0x0081e80000000c00 */
[----:B0-----:R-:W3:Y:S04]  /*0a80*/  LDG.E.CONSTANT R136, desc[UR8][R160.64+0x510] ;  /* 0x00051008a0887981 */ /* 0x001ee8000c1e9900 */
[----:B------:R-:W3:Y:S04]  /*0a90*/  LDG.E.CONSTANT R137, desc[UR8][R160.64+0x514] ;  /* 0x00051408a0897981 */ /* 0x000ee8000c1e9900 */
[----:B------:R-:W3:Y:S04]  /*0aa0*/  LDG.E.CONSTANT R138, desc[UR8][R160.64+0x518] ;  /* 0x00051808a08a7981 */ /* 0x000ee8000c1e9900 */
[----:B------:R-:W3:Y:S04]  /*0ab0*/  LDG.E.CONSTANT R139, desc[UR8][R160.64+0x51c] ;  /* 0x00051c08a08b7981 */ /* 0x000ee8000c1e9900 */
[----:B------:R0:W-:Y:S04]  /*0ac0*/  STS.128 [R3+0x90], R148 ;  /* 0x0000909403007388 */ /* 0x0001e80000000c00 */
[----:B----4-:R0:W-:Y:S04]  /*0ad0*/  STS.128 [R3+0x50], R132 ;  /* 0x0000508403007388 */ /* 0x0101e80000000c00 */
[----:B------:R0:W-:Y:S04]  /*0ae0*/  STS.128 [R3+0x70], R140 ;  /* 0x0000708c03007388 */ /* 0x0001e80000000c00 */
[----:B--2---:R0:W-:Y:S04]  /*0af0*/  STS.128 [R3+0x80], R144 ;  /* 0x0000809003007388 */ /* 0x0041e80000000c00 */
[----:B---3--:R0:W-:Y:S02]  /*0b00*/  STS.128 [R3+0x60], R136 ;  /* 0x0000608803007388 */ /* 0x0081e40000000c00 */
.L_x_1:
[----:B------:R-:W-:Y:S05]  /*0b10*/  BSYNC.RECONVERGENT B0 ;  /* 0x0000000000007941 */ /* 0x000fea0003800200 */
.L_x_0:
[----:B-----5:R-:W-:Y:S04]  /*0b20*/  STS [R2], R159 ;  /* 0x0000009f02007388 */ /* 0x020fe80000000800 */
[----:B------:R-:W-:Y:S04]  /*0b30*/  STS [R2+0x620], R158 ;  /* 0x0006209e02007388 */ /* 0x000fe80000000800 */
[----:B------:R-:W-:Y:S04]  /*0b40*/  STS [R2+0xc40], R157 ;  /* 0x000c409d02007388 */ /* 0x000fe80000000800 */
[----:B------:R-:W-:Y:S04]  /*0b50*/  STS [R2+0x1260], R156 ;  /* 0x0012609c02007388 */ /* 0x000fe80000000800 */
[----:B------:R-:W-:Y:S04]  /*0b60*/  STS [R2+0x1880], R155 ;  /* 0x0018809b02007388 */ /* 0x000fe80000000800 */
[----:B------:R1:W-:Y:S04]  /*0b70*/  STS [R2+0x1ea0], R154 ;  /* 0x001ea09a02007388 */ /* 0x0003e80000000800 */
[----:B------:R3:W-:Y:S01]  /*0b80*/  @!P1 STS [R2+0x24c0], R153 ;  /* 0x0024c09902009388 */ /* 0x0007e20000000800 */
[----:B-1----:R-:W-:Y:S01]  /*0b90*/  MOV R154, RZ ;  /* 0x000000ff009a7202 */ /* 0x002fe20000000f00 */
[----:B------:R-:W-:Y:S06]  /*0ba0*/  BAR.SYNC.DEFER_BLOCKING 0x0 ;  /* 0x0000000000007b1d */ /* 0x000fec0000010000 */
.L_x_2:
[----:B------:R-:W0:Y:S01]  /*0bb0*/  S2R R152, SR_TID.X ;  /* 0x0000000000987919 */ /* 0x000e220000002100 */
[----:B-1----:R-:W1:Y:S01]  /*0bc0*/  S2UR UR5, SR_CgaCtaId ;  /* 0x00000000000579c3 */ /* 0x002e620000008800 */
[----:B------:R-:W-:Y:S02]  /*0bd0*/  UMOV UR4, 0x400 ;  /* 0x0000040000047882 */ /* 0x000fe40000000000 */
[----:B------:R-:W-:Y:S02]  /*0be0*/  UIADD3 UR6, UPT, UPT, UR4, 0x7a80, URZ ;  /* 0x00007a8004067890 */ /* 0x000fe4000fffe0ff */
[----:B-1----:R-:W-:Y:S02]  /*0bf0*/  ULEA UR4, UR5, UR4, 0x18 ;  /* 0x0000000405047291 */ /* 0x002fe4000f8ec0ff */
[----:B------:R-:W-:Y:S01]  /*0c00*/  ULEA UR6, UR5, UR6, 0x18 ;  /* 0x0000000605067291 */ /* 0x000fe2000f8ec0ff */
[----:B0-----:R-:W-:Y:S02]  /*0c10*/  SHF.R.U32.HI R133, RZ, 0x1, R152 ;  /* 0x00000001ff857819 */ /* 0x001fe40000011698 */
[----:B---3--:R-:W-:-:S02]  /*0c20*/  SHF.L.U32 R153, R152, 0x8, RZ ;  /* 0x0000000898997819 */ /* 0x008fc400000006ff */
[----:B------:R-:W-:Y:S02]  /*0c30*/  LEA R133, R133, R154, 0x3 ;  /* 0x0000009a85857211 */ /* 0x000fe400078e18ff */
[----:B------:R-:W-:Y:S02]  /*0c40*/  LOP3.LUT R153, R153, 0x100, RZ, 0xc0, !PT ;  /* 0x0000010099997812 */ /* 0x000fe400078ec0ff */
[----:B------:R-:W-:-:S03]  /*0c50*/  LEA R156, R133, R133, 0x2 ;  /* 0x00000085859c7211 */ /* 0x000fc600078e10ff */
[----:B------:R-:W-:Y:S01]  /*0c60*/  IMAD R155, R154, 0xa00, R153 ;  /* 0x00000a009a9b7824 */ /* 0x000fe200078e0299 */
[----:B------:R-:W-:Y:S02]  /*0c70*/  LEA R156, R156, UR4, 0x2 ;  /* 0x000000049c9c7c11 */ /* 0x000fe4000f8e10ff */
[----:B------:R-:W-:Y:S02]  /*0c80*/  IADD3 R154, PT, PT, R154, 0x1, RZ ;  /* 0x000000019a9a7810 */ /* 0x000fe40007ffe0ff */
[----:B------:R-:W-:Y:S02]  /*0c90*/  LDS.128 R132, [R155+UR6+0x10] ;  /* 0x000010069b847984 */ /* 0x000fe40008000c00 */
[----:B------:R-:W-:Y:S02]  /*0ca0*/  ISETP.NE.AND P0, PT, R154, 0x4, PT ;  /* 0x000000049a00780c */ /* 0x000fe40003f05270 */
[----:B------:R-:W0:Y:S04]  /*0cb0*/  LDS R151, [R156] ;  /* 0x000000009c977984 */ /* 0x000e280000000800 */
[----:B------:R-:W1:Y:S04]  /*0cc0*/  LDS R150, [R156+0x50] ;  /* 0x000050009c967984 */ /* 0x000e680000000800 */
[----:B------:R-:W3:Y:S04]  /*0cd0*/  LDS.128 R140, [R155+UR6+0x20] ;  /* 0x000020069b8c7984 */ /* 0x000ee80008000c00 */
[----:B------:R-:W4:Y:S04]  /*0ce0*/  LDS.128 R144, [R155+UR6] ;  /* 0x000000069b907984 */ /* 0x000f280008000c00 */
[----:B------:R-:W5:Y:S04]  /*0cf0*/  LDS.128 R136, [R155+UR6+0x30] ;  /* 0x000030069b887984 */ /* 0x000f680008000c00 */
[----:B------:R-:W-:Y:S04]  /*0d00*/  LDS R149, [R156+0x4] ;  /* 0x000004009c957984 */ /* 0x000fe80000000800 */
[----:B------:R-:W-:Y:S04]  /*0d10*/  LDS R148, [R156+0x54] ;  /* 0x000054009c947984 */ /* 0x000fe80000000800 */
[----:B------:R-:W-:Y:S04]  /*0d20*/  LDS R157, [R156+0x8] ;  /* 0x000008009c9d7984 */ /* 0x000fe80000000800 */
[----:B------:R-:W-:Y:S04]  /*0d30*/  LDS R160, [R156+0x58] ;  /* 0x000058009ca07984 */ /* 0x000fe80000000800 */
[----:B------:R-:W-:Y:S01]  /*0d40*/  LDS R159, [R156+0xc] ;  /* 0x00000c009c9f7984 */ /* 0x000fe20000000800 */
[C---:B0-----:R-:W-:Y:S01]  /*0d50*/  FFMA R88, R151.reuse, R132, R88 ;  /* 0x0000008497587223 */ /* 0x041fe20000000058 */
[C---:B------:R-:W-:Y:S01]  /*0d60*/  FFMA R89, R151.reuse, R133, R89 ;  /* 0x0000008597597223 */ /* 0x040fe20000000059 */
[C---:B------:R-:W-:Y:S01]  /*0d70*/  FFMA R90, R151.reuse, R134, R90 ;  /* 0x00000086975a7223 */ /* 0x040fe2000000005a */
[C---:B------:R-:W-:Y:S01]  /*0d80*/  FFMA R91, R151.reuse, R135, R91 ;  /* 0x00000087975b7223 */ /* 0x040fe2000000005b */
[----:B-1----:R-:W-:Y:S01]  /*0d90*/  FFMA R52, R132, R150, R52 ;  /* 0x0000009684347223 */ /* 0x002fe20000000034 */
[C---:B------:R-:W-:Y:S01]  /*0da0*/  FFMA R53, R150.reuse, R133, R53 ;  /* 0x0000008596357223 */ /* 0x040fe20000000035 */
[C---:B------:R-:W-:Y:S01]  /*0db0*/  FFMA R54, R150.reuse, R134, R54 ;  /* 0x0000008696367223 */ /* 0x040fe20000000036 */
[----:B------:R-:W-:Y:S01]  /*0dc0*/  FFMA R55, R150, R135, R55 ;  /* 0x0000008796377223 */ /* 0x000fe20000000037 */
[C---:B---3--:R-:W-:Y:S01]  /*0dd0*/  FFMA R84, R151.reuse, R140, R84 ;  /* 0x0000008c97547223 */ /* 0x048fe20000000054 */
[----:B------:R-:W-:Y:S01]  /*0de0*/  FFMA R48, R140, R150, R48 ;  /* 0x000000968c307223 */ /* 0x000fe20000000030 */
[CC--:B------:R-:W-:Y:S01]  /*0df0*/  FFMA R85, R151.reuse, R141.reuse, R85 ;  /* 0x0000008d97557223 */ /* 0x0c0fe20000000055 */
[C---:B------:R-:W-:Y:S01]  /*0e00*/  FFMA R49, R150.reuse, R141, R49 ;  /* 0x0000008d96317223 */ /* 0x040fe20000000031 */
[CC--:B------:R-:W-:Y:S01]  /*0e10*/  FFMA R86, R151.reuse, R142.reuse, R86 ;  /* 0x0000008e97567223 */ /* 0x0c0fe20000000056 */
[C---:B------:R-:W-:Y:S01]  /*0e20*/  FFMA R50, R150.reuse, R142, R50 ;  /* 0x0000008e96327223 */ /* 0x040fe20000000032 */
[CC--:B------:R-:W-:Y:S01]  /*0e30*/  FFMA R87, R151.reuse, R143.reuse, R87 ;  /* 0x0000008f97577223 */ /* 0x0c0fe20000000057 */
[----:B------:R-:W-:Y:S01]  /*0e40*/  FFMA R51, R150, R143, R51 ;  /* 0x0000008f96337223 */ /* 0x000fe20000000033 */
[----:B------:R-:W0:Y:S01]  /*0e50*/  LDS.128 R132, [R155+UR6+0x50] ;  /* 0x000050069b847984 */ /* 0x000e220008000c00 */
[C---:B----4-:R-:W-:Y:S01]  /*0e60*/  FFMA R76, R151.reuse, R144, R76 ;  /* 0x00000090974c7223 */ /* 0x050fe2000000004c */
[----:B------:R-:W-:Y:S01]  /*0e70*/  FFMA R4, R144, R150, R4 ;  /* 0x0000009690047223 */ /* 0x000fe20000000004 */
[CC--:B------:R-:W-:Y:S01]  /*0e80*/  FFMA R77, R151.reuse, R145.reuse, R77 ;  /* 0x00000091974d7223 */ /* 0x0c0fe2000000004d */
[----:B------:R-:W1:Y:S01]  /*0e90*/  LDS.128 R140, [R155+UR6+0x60] ;  /* 0x000060069b8c7984 */ /* 0x000e620008000c00 */
[C---:B------:R-:W-:Y:S01]  /*0ea0*/  FFMA R5, R150.reuse, R145, R5 ;  /* 0x0000009196057223 */ /* 0x040fe20000000005 */
[CC--:B------:R-:W-:Y:S01]  /*0eb0*/  FFMA R78, R151.reuse, R146.reuse, R78 ;  /* 0x00000092974e7223 */ /* 0x0c0fe2000000004e */
[C---:B------:R-:W-:Y:S01]  /*0ec0*/  FFMA R6, R150.reuse, R146, R6 ;  /* 0x0000009296067223 */ /* 0x040fe20000000006 */
[CC--:B------:R-:W-:Y:S01]  /*0ed0*/  FFMA R79, R151.reuse, R147.reuse, R79 ;  /* 0x00000093974f7223 */ /* 0x0c0fe2000000004f */
[----:B------:R-:W-:Y:S01]  /*0ee0*/  FFMA R7, R150, R147, R7 ;  /* 0x0000009396077223 */ /* 0x000fe20000000007 */
[C---:B-----5:R-:W-:Y:S01]  /*0ef0*/  FFMA R80, R151.reuse, R136, R80 ;  /* 0x0000008897507223 */ /* 0x060fe20000000050 */
[----:B------:R-:W-:Y:S01]  /*0f00*/  FFMA R40, R136, R150, R40 ;  /* 0x0000009688287223 */ /* 0x000fe20000000028 */
[CC--:B------:R-:W-:Y:S01]  /*0f10*/  FFMA R81, R151.reuse, R137.reuse, R81 ;  /* 0x0000008997517223 */ /* 0x0c0fe20000000051 */
[C---:B------:R-:W-:Y:S01]  /*0f20*/  FFMA R41, R150.reuse, R137, R41 ;  /* 0x0000008996297223 */ /* 0x040fe20000000029 */
[CC--:B------:R-:W-:Y:S01]  /*0f30*/  FFMA R82, R151.reuse, R138.reuse, R82 ;  /* 0x0000008a97527223 */ /* 0x0c0fe20000000052 */
[C---:B------:R-:W-:Y:S01]  /*0f40*/  FFMA R42, R150.reuse, R138, R42 ;  /* 0x0000008a962a7223 */ /* 0x040fe2000000002a */
[CC--:B------:R-:W-:Y:S01]  /*0f50*/  FFMA R83, R151.reuse, R139.reuse, R83 ;  /* 0x0000008b97537223 */ /* 0x0c0fe20000000053 */
[----:B------:R-:W-:Y:S01]  /*0f60*/  FFMA R43, R150, R139, R43 ;  /* 0x0000008b962b7223 */ /* 0x000fe2000000002b */
[----:B------:R-:W3:Y:S04]  /*0f70*/  LDS.128 R144, [R155+UR6+0x40] ;  /* 0x000040069b907984 */ /* 0x000ee80008000c00 */
[----:B------:R-:W4:Y:S04]  /*0f80*/  LDS.128 R136, [R155+UR6+0x70] ;  /* 0x000070069b887984 */ /* 0x000f280008000c00 */
[----:B------:R-:W-:Y:S04]  /*0f90*/  STL.128 [R1], R76 ;  /* 0x0000004c01007387 */ /* 0x000fe80000100c00 */
[----:B------:R-:W-:Y:S04]  /*0fa0*/  STL.128 [R1+0x100], R4 ;  /* 0x0001000401007387 */ /* 0x000fe80000100c00 */
[----:B------:R-:W-:Y:S04]  /*0fb0*/  STL.128 [R1+0x20], R84 ;  /* 0x0000205401007387 */ /* 0x000fe80000100c00 */
[----:B------:R-:W-:Y:S01]  /*0fc0*/  STL.128 [R1+0x120], R48 ;  /* 0x0001203001007387 */ /* 0x000fe20000100c00 */
[C---:B0-----:R-:W-:Y:S01]  /*0fd0*/  FFMA R68, R151.reuse, R132, R68 ;  /* 0x0000008497447223 */ /* 0x041fe20000000044 */
[----:B------:R-:W-:Y:S01]  /*0fe0*/  FFMA R28, R132, R150, R28 ;  /* 0x00000096841c7223 */ /* 0x000fe2000000001c */
[CC--:B------:R-:W-:Y:S01]  /*0ff0*/  FFMA R69, R151.reuse, R133.reuse, R69 ;  /* 0x0000008597457223 */ /* 0x0c0fe20000000045 */
[C---:B------:R-:W-:Y:S01]  /*1000*/  FFMA R29, R150.reuse, R133, R29 ;  /* 0x00000085961d7223 */ /* 0x040fe2000000001d */
[CC--:B------:R-:W-:Y:S01]  /*1010*/  FFMA R70, R151.reuse, R134.reuse, R70 ;  /* 0x0000008697467223 */ /* 0x0c0fe20000000046 */
[C---:B------:R-:W-:Y:S01]  /*1020*/  FFMA R30, R150.reuse, R134, R30 ;  /* 0x00000086961e7223 */ /* 0x040fe2000000001e */
[CC--:B------:R-:W-:Y:S01]  /*1030*/  FFMA R71, R151.reuse, R135.reuse, R71 ;  /* 0x0000008797477223 */ /* 0x0c0fe20000000047 */
[----:B------:R-:W-:Y:S01]  /*1040*/  FFMA R31, R150, R135, R31 ;  /* 0x00000087961f7223 */ /* 0x000fe2000000001f */
[C---:B-1----:R-:W-:Y:S01]  /*1050*/  FFMA R100, R151.reuse, R140, R100 ;  /* 0x0000008c97647223 */ /* 0x042fe20000000064 */
        /* <DEDUP_REMOVED lines=8> */
[----:B---3--:R-:W-:Y:S01]  /*10e0*/  FFMA R72, R151, R144, R72 ;  /* 0x0000009097487223 */ /* 0x008fe20000000048 */
[----:B------:R-:W-:-:S02]  /*10f0*/  FFMA R36, R144, R150, R36 ;  /* 0x0000009690247223 */ /* 0x000fc40000000024 */
[----:B------:R-:W1:Y:S01]  /*1100*/  LDS.128 R140, [R155+UR6+0xa0] ;  /* 0x0000a0069b8c7984 */ /* 0x000e620008000c00 */
[CC--:B------:R-:W-:Y:S01]  /*1110*/  FFMA R73, R151.reuse, R145.reuse, R73 ;  /* 0x0000009197497223 */ /* 0x0c0fe20000000049 */
[C---:B------:R-:W-:Y:S01]  /*1120*/  FFMA R37, R150.reuse, R145, R37 ;  /* 0x0000009196257223 */ /* 0x040fe20000000025 */
[CC--:B------:R-:W-:Y:S01]  /*1130*/  FFMA R74, R151.reuse, R146.reuse, R74 ;  /* 0x00000092974a7223 */ /* 0x0c0fe2000000004a */
[C---:B------:R-:W-:Y:S01]  /*1140*/  FFMA R38, R150.reuse, R146, R38 ;  /* 0x0000009296267223 */ /* 0x040fe20000000026 */
[CC--:B------:R-:W-:Y:S01]  /*1150*/  FFMA R75, R151.reuse, R147.reuse, R75 ;  /* 0x00000093974b7223 */ /* 0x0c0fe2000000004b */
[----:B------:R-:W-:Y:S01]  /*1160*/  FFMA R39, R150, R147, R39 ;  /* 0x0000009396277223 */ /* 0x000fe20000000027 */
[C---:B----4-:R-:W-:Y:S01]  /*1170*/  FFMA R116, R151.reuse, R136, R116 ;  /* 0x0000008897747223 */ /* 0x050fe20000000074 */
        /* <DEDUP_REMOVED lines=9> */
[----:B------:R-:W-:Y:S04]  /*1210*/  STL.128 [R1+0x10], R88 ;  /* 0x0000105801007387 */ /* 0x000fe80000100c00 */
        /* <DEDUP_REMOVED lines=20> */
[----:B---3--:R-:W-:-:S03]  /*1360*/  FFMA R128, R151, R144, R128 ;  /* 0x0000009097807223 */ /* 0x008fc60000000080 */
[----:B------:R-:W1:Y:S01]  /*1370*/  LDS.128 R140, [R155+UR6+0xe0] ;  /* 0x0000e0069b8c7984 */ /* 0x000e620008000c00 */
[----:B------:R-:W-:Y:S01]  /*1380*/  FFMA R120, R144, R150, R120 ;  /* 0x0000009690787223 */ /* 0x000fe20000000078 */
        /* <DEDUP_REMOVED lines=35> */
[----:B------:R-:W0:Y:S04]  /*15c0*/  LDS.128 R132, [R155+UR6+0x200] ;  /* 0x000200069b847984 */ /* 0x000e280008000c00 */
[----:B------:R-:W1:Y:S01]  /*15d0*/  LDS.128 R140, [R155+UR6+0x220] ;  /* 0x000220069b8c7984 */ /* 0x000e620008000c00 */
        /* <DEDUP_REMOVED lines=9> */
[C---:B------:R-:W-:Y:S01]  /*1670*/  FFMA R13, R151.reuse, R137, R13 ;  /* 0x00000089970d7223 */ /* 0x040fe2000000000d */
[C---:B------:R-:W-:Y:S01]  /*1680*/  FFMA R14, R151.reuse, R138, R14 ;  /* 0x0000008a970e7223 */ /* 0x040fe2000000000e */
[----:B------:R-:W-:Y:S01]  /*1690*/  FFMA R15, R151, R139, R15 ;  /* 0x0000008b970f7223 */ /* 0x000fe2000000000f */
[----:B------:R-:W-:Y:S01]  /*16a0*/  FFMA R60, R136, R150, R60 ;  /* 0x00000096883c7223 */ /* 0x000fe2000000003c */
[C---:B------:R-:W-:Y:S01]  /*16b0*/  FFMA R61, R150.reuse, R137, R61 ;  /* 0x00000089963d7223 */ /* 0x040fe2000000003d */
[C---:B------:R-:W-:Y:S01]  /*16c0*/  FFMA R62, R150.reuse, R138, R62 ;  /* 0x0000008a963e7223 */ /* 0x040fe2000000003e */
        /* <DEDUP_REMOVED lines=42> */
[----:B------:R4:W-:Y:S04]  /*1970*/  STL.128 [R1+0x70], R116 ;  /* 0x0000707401007387 */ /* 0x0009e80000100c00 */
[----:B------:R5:W-:Y:S04]  /*1980*/  STL.128 [R1+0x170], R124 ;  /* 0x0001707c01007387 */ /* 0x000be80000100c00 */
        /* <DEDUP_REMOVED lines=22> */
[----:B------:R3:W-:Y:S01]  /*1af0*/  STL.128 [R1+0x180], R120 ;  /* 0x0001807801007387 */ /* 0x0007e20000100c00 */
[C---:B------:R-:W-:Y:S01]  /*1b00*/  FFMA R29, R148.reuse, R145, R29 ;  /* 0x00000091941d7223 */ /* 0x040fe2000000001d */
[CC--:B------:R-:W-:Y:S01]  /*1b10*/  FFMA R70, R149.reuse, R146.reuse, R70 ;  /* 0x0000009295467223 */ /* 0x0c0fe20000000046 */
[C---:B------:R-:W-:Y:S01]  /*1b20*/  FFMA R30, R148.reuse, R146, R30 ;  /* 0x00000092941e7223 */ /* 0x040fe2000000001e */
[----:B------:R1:W-:Y:S01]  /*1b30*/  STL.128 [R1+0x90], R112 ;  /* 0x0000907001007387 */ /* 0x0003e20000100c00 */
[CC--:B------:R-:W-:Y:S01]  /*1b40*/  FFMA R71, R149.reuse, R147.reuse, R71 ;  /* 0x0000009395477223 */ /* 0x0c0fe20000000047 */
[----:B------:R-:W-:Y:S01]  /*1b50*/  FFMA R31, R148, R147, R31 ;  /* 0x00000093941f7223 */ /* 0x000fe2000000001f */
[C---:B----4-:R-:W-:Y:S01]  /*1b60*/  FFMA R116, R149.reuse, R136, R116 ;  /* 0x0000008895747223 */ /* 0x050fe20000000074 */
[----:B------:R4:W-:Y:S01]  /*1b70*/  STL.128 [R1+0x190], R104 ;  /* 0x0001906801007387 */ /* 0x0009e20000100c00 */
[----:B-----5:R-:W-:Y:S01]  /*1b80*/  FFMA R124, R136, R148, R124 ;  /* 0x00000094887c7223 */ /* 0x020fe2000000007c */
[CC--:B------:R-:W-:Y:S01]  /*1b90*/  FFMA R117, R149.reuse, R137.reuse, R117 ;  /* 0x0000008995757223 */ /* 0x0c0fe20000000075 */
[C---:B------:R-:W-:Y:S01]  /*1ba0*/  FFMA R125, R148.reuse, R137, R125 ;  /* 0x00000089947d7223 */ /* 0x040fe2000000007d */
[CC--:B------:R-:W-:Y:S01]  /*1bb0*/  FFMA R118, R149.reuse, R138.reuse, R118 ;  /* 0x0000008a95767223 */ /* 0x0c0fe20000000076 */
[C---:B------:R-:W-:Y:S01]  /*1bc0*/  FFMA R126, R148.reuse, R138, R126 ;  /* 0x0000008a947e7223 */ /* 0x040fe2000000007e */
[CC--:B------:R-:W-:Y:S01]  /*1bd0*/  FFMA R119, R149.reuse, R139.reuse, R119 ;  /* 0x0000008b95777223 */ /* 0x0c0fe20000000077 */
[----:B------:R-:W-:Y:S01]  /*1be0*/  FFMA R127, R148, R139, R127 ;  /* 0x0000008b947f7223 */ /* 0x000fe2000000007f */
[----:B------:R-:W5:Y:S04]  /*1bf0*/  LDS.128 R144, [R155+UR6+0x2a0] ;  /* 0x0002a0069b907984 */ /* 0x000f680008000c00 */
[----:B------:R-:W2:Y:S04]  /*1c00*/  LDS.128 R136, [R155+UR6+0x2b0] ;  /* 0x0002b0069b887984 */ /* 0x000ea80008000c00 */
[----:B------:R5:W-:Y:S04]  /*1c10*/  STL.128 [R1+0xa0], R96 ;  /* 0x0000a06001007387 */ /* 0x000be80000100c00 */
[----:B------:R5:W-:Y:S01]  /*1c20*/  STL.128 [R1+0x1a0], R92 ;  /* 0x0001a05c01007387 */ /* 0x000be20000100c00 */
[C---:B0-----:R-:W-:Y:S01]  /*1c30*/  FFMA R128, R149.reuse, R132, R128 ;  /* 0x0000008495807223 */ /* 0x041fe20000000080 */
[----:B---3--:R-:W-:Y:S01]  /*1c40*/  FFMA R120, R132, R148, R120 ;  /* 0x0000009484787223 */ /* 0x008fe20000000078 */
[CC--:B------:R-:W-:Y:S01]  /*1c50*/  FFMA R129, R149.reuse, R133.reuse, R129 ;  /* 0x0000008595817223 */ /* 0x0c0fe20000000081 */
[C---:B------:R-:W-:Y:S01]  /*1c60*/  FFMA R121, R148.reuse, R133, R121 ;  /* 0x0000008594797223 */ /* 0x040fe20000000079 */
[CC--:B------:R-:W-:Y:S01]  /*1c70*/  FFMA R130, R149.reuse, R134.reuse, R130 ;  /* 0x0000008695827223 */ /* 0x0c0fe20000000082 */
[C---:B------:R-:W-:Y:S01]  /*1c80*/  FFMA R122, R148.reuse, R134, R122 ;  /* 0x00000086947a7223 */ /* 0x040fe2000000007a */
[CC--:B------:R-:W-:Y:S01]  /*1c90*/  FFMA R131, R149.reuse, R135.reuse, R131 ;  /* 0x0000008795837223 */ /* 0x0c0fe20000000083 */
[----:B------:R-:W-:Y:S01]  /*1ca0*/  FFMA R123, R148, R135, R123 ;  /* 0x00000087947b7223 */ /* 0x000fe2000000007b */
[C---:B-1----:R-:W-:Y:S01]  /*1cb0*/  FFMA R112, R149.reuse, R140, R112 ;  /* 0x0000008c95707223 */ /* 0x042fe20000000070 */
[----:B----4-:R-:W-:Y:S01]  /*1cc0*/  FFMA R104, R140, R148, R104 ;  /* 0x000000948c687223 */ /* 0x010fe20000000068 */
[CC--:B------:R-:W-:Y:S01]  /*1cd0*/  FFMA R113, R149.reuse, R141.reuse, R113 ;  /* 0x0000008d95717223 */ /* 0x0c0fe20000000071 */
[C---:B------:R-:W-:Y:S01]  /*1ce0*/  FFMA R105, R148.reuse, R141, R105 ;  /* 0x0000008d94697223 */ /* 0x040fe20000000069 */
[CC--:B------:R-:W-:Y:S01]  /*1cf0*/  FFMA R114, R149.reuse, R142.reuse, R114 ;  /* 0x0000008e95727223 */ /* 0x0c0fe20000000072 */
[C---:B------:R-:W-:Y:S01]  /*1d00*/  FFMA R106, R148.reuse, R142, R106 ;  /* 0x0000008e946a7223 */ /* 0x040fe2000000006a */
[CC--:B------:R-:W-:Y:S01]  /*1d10*/  FFMA R115, R149.reuse, R143.reuse, R115 ;  /* 0x0000008f95737223 */ /* 0x0c0fe20000000073 */
[----:B------:R-:W-:Y:S01]  /*1d20*/  FFMA R107, R148, R143, R107 ;  /* 0x0000008f946b7223 */ /* 0x000fe2000000006b */
[----:B------:R-:W0:Y:S04]  /*1d30*/  LDS.128 R132, [R155+UR6+0x2c0] ;  /* 0x0002c0069b847984 */ /* 0x000e280008000c00 */
[----:B------:R-:W1:Y:S04]  /*1d40*/  LDS.128 R140, [R155+UR6+0x2e0] ;  /* 0x0002e0069b8c7984 */ /* 0x000e680008000c00 */
[----:B------:R2:W-:Y:S01]  /*1d50*/  STL.128 [R1+0xb0], R44 ;  /* 0x0000b02c01007387 */ /* 0x0005e20000100c00 */
[C---:B-----5:R-:W-:Y:S01]  /*1d60*/  FFMA R96, R149.reuse, R144, R96 ;  /* 0x0000009095607223 */ /* 0x060fe20000000060 */
[----:B------:R-:W-:Y:S01]  /*1d70*/  FFMA R92, R144, R148, R92 ;  /* 0x00000094905c7223 */ /* 0x000fe2000000005c */
[CC--:B------:R-:W-:Y:S01]  /*1d80*/  FFMA R97, R149.reuse, R145.reuse, R97 ;  /* 0x0000009195617223 */ /* 0x0c0fe20000000061 */
[----:B------:R3:W-:Y:S01]  /*1d90*/  STL.128 [R1+0x1b0], R64 ;  /* 0x0001b04001007387 */ /* 0x0007e20000100c00 */
[C---:B------:R-:W-:Y:S01]  /*1da0*/  FFMA R93, R148.reuse, R145, R93 ;  /* 0x00000091945d7223 */ /* 0x040fe2000000005d */
[CC--:B------:R-:W-:Y:S01]  /*1db0*/  FFMA R98, R149.reuse, R146.reuse, R98 ;  /* 0x0000009295627223 */ /* 0x0c0fe20000000062 */
[C---:B------:R-:W-:Y:S01]  /*1dc0*/  FFMA R94, R148.reuse, R146, R94 ;  /* 0x00000092945e7223 */ /* 0x040fe2000000005e */
[----:B------:R0:W-:Y:S01]  /*1dd0*/  STL.128 [R1+0xc0], R24 ;  /* 0x0000c01801007387 */ /* 0x0001e20000100c00 */
[-C--:B------:R-:W-:Y:S01]  /*1de0*/  FFMA R99, R149, R147.reuse, R99 ;  /* 0x0000009395637223 */ /* 0x080fe20000000063 */
[----:B------:R-:W-:-:S02]  /*1df0*/  FFMA R95, R148, R147, R95 ;  /* 0x00000093945f7223 */ /* 0x000fc4000000005f */
[----:B------:R4:W-:Y:S04]  /*1e00*/  STL.128 [R1+0x1c0], R8 ;  /* 0x0001c00801007387 */ /* 0x0009e80000100c00 */
[----:B------:R1:W-:Y:S01]  /*1e10*/  STL.128 [R1+0xe0], R16 ;  /* 0x0000e01001007387 */ /* 0x0003e20000100c00 */
[C---:B--2---:R-:W-:Y:S01]  /*1e20*/  FFMA R44, R149.reuse, R136, R44 ;  /* 0x00000088952c7223 */ /* 0x044fe2000000002c */
[CC--:B------:R-:W-:Y:S01]  /*1e30*/  FFMA R45, R149.reuse, R137.reuse, R45 ;  /* 0x00000089952d7223 */ /* 0x0c0fe2000000002d */
[C---:B------:R-:W-:Y:S01]  /*1e40*/  FFMA R46, R149.reuse, R138, R46 ;  /* 0x0000008a952e7223 */ /* 0x040fe2000000002e */
[----:B------:R2:W-:Y:S01]  /*1e50*/  STL.128 [R1+0x1e0], R32 ;  /* 0x0001e02001007387 */ /* 0x0005e20000100c00 */
[----:B---3--:R-:W-:Y:S01]  /*1e60*/  FFMA R64, R136, R148, R64 ;  /* 0x0000009488407223 */ /* 0x008fe20000000040 */
[C---:B------:R-:W-:Y:S01]  /*1e70*/  FFMA R65, R148.reuse, R137, R65 ;  /* 0x0000008994417223 */ /* 0x040fe20000000041 */
[C---:B------:R-:W-:Y:S01]  /*1e80*/  FFMA R66, R148.reuse, R138, R66 ;  /* 0x0000008a94427223 */ /* 0x040fe20000000042 */
[CC--:B------:R-:W-:Y:S01]  /*1e90*/  FFMA R47, R149.reuse, R139.reuse, R47 ;  /* 0x0000008b952f7223 */ /* 0x0c0fe2000000002f */
[----:B------:R-:W-:Y:S01]  /*1ea0*/  FFMA R67, R148, R139, R67 ;  /* 0x0000008b94437223 */ /* 0x000fe20000000043 */
[----:B------:R-:W3:Y:S04]  /*1eb0*/  LDS.128 R144, [R155+UR6+0x2d0] ;  /* 0x0002d0069b907984 */ /* 0x000ee80008000c00 */
[----:B------:R-:W5:Y:S01]  /*1ec0*/  LDS.128 R136, [R155+UR6+0x2f0] ;  /* 0x0002f0069b887984 */ /* 0x000f620008000c00 */
[C---:B0-----:R-:W-:Y:S01]  /*1ed0*/  FFMA R24, R149.reuse, R132, R24 ;  /* 0x0000008495187223 */ /* 0x041fe20000000018 */
[----:B----4-:R-:W-:Y:S01]  /*1ee0*/  FFMA R8, R132, R148, R8 ;  /* 0x0000009484087223 */ /* 0x010fe20000000008 */
[CC--:B------:R-:W-:Y:S01]  /*1ef0*/  FFMA R25, R149.reuse, R133.reuse, R25 ;  /* 0x0000008595197223 */ /* 0x0c0fe20000000019 */
[C---:B------:R-:W-:Y:S01]  /*1f00*/  FFMA R9, R148.reuse, R133, R9 ;  /* 0x0000008594097223 */ /* 0x040fe20000000009 */
[CC--:B------:R-:W-:Y:S01]  /*1f10*/  FFMA R26, R149.reuse, R134.reuse, R26 ;  /* 0x00000086951a7223 */ /* 0x0c0fe2000000001a */
[C---:B------:R-:W-:Y:S01]  /*1f20*/  FFMA R10, R148.reuse, R134, R10 ;  /* 0x00000086940a7223 */ /* 0x040fe2000000000a */
[CC--:B------:R-:W-:Y:S01]  /*1f30*/  FFMA R27, R149.reuse, R135.reuse, R27 ;  /* 0x00000087951b7223 */ /* 0x0c0fe2000000001b */
[----:B------:R-:W-:Y:S01]  /*1f40*/  FFMA R11, R148, R135, R11 ;  /* 0x00000087940b7223 */ /* 0x000fe2000000000b */
[C---:B-1----:R-:W-:Y:S01]  /*1f50*/  FFMA R16, R149.reuse, R140, R16 ;  /* 0x0000008c95107223 */ /* 0x042fe20000000010 */
[----:B--2---:R-:W-:Y:S01]  /*1f60*/  FFMA R32, R140, R148, R32 ;  /* 0x000000948c207223 */ /* 0x004fe20000000020 */
        /* <DEDUP_REMOVED lines=8> */
[----:B------:R3:W-:Y:S04]  /*1ff0*/  STL.128 [R1+0xd0], R20 ;  /* 0x0000d01401007387 */ /* 0x0007e80000100c00 */
[----:B------:R2:W-:Y:S04]  /*2000*/  STL.128 [R1+0x1d0], R56 ;  /* 0x0001d03801007387 */ /* 0x0005e80000100c00 */
[----:B------:R5:W-:Y:S04]  /*2010*/  STL.128 [R1+0xf0], R12 ;  /* 0x0000f00c01007387 */ /* 0x000be80000100c00 */
[----:B------:R4:W-:Y:S04]  /*2020*/  STL.128 [R1+0x1f0], R60 ;  /* 0x0001f03c01007387 */ /* 0x0009e80000100c00 */
[----:B------:R0:W-:Y:S01]  /*2030*/  STL.128 [R1], R76 ;  /* 0x0000004c01007387 */ /* 0x0001e20000100c00 */
[C---:B---3--:R-:W-:Y:S01]  /*2040*/  FFMA R20, R149.reuse, R144, R20 ;  /* 0x0000009095147223 */ /* 0x048fe20000000014 */
[CC--:B------:R-:W-:Y:S01]  /*2050*/  FFMA R21, R149.reuse, R145.reuse, R21 ;  /* 0x0000009195157223 */ /* 0x0c0fe20000000015 */
[C---:B------:R-:W-:Y:S01]  /*2060*/  FFMA R22, R149.reuse, R146, R22 ;  /* 0x0000009295167223 */ /* 0x040fe20000000016 */
[----:B------:R3:W-:Y:S01]  /*2070*/  STL.128 [R1+0x100], R4 ;  /* 0x0001000401007387 */ /* 0x0007e20000100c00 */
[----:B--2---:R-:W-:Y:S01]  /*2080*/  FFMA R56, R144, R148, R56 ;  /* 0x0000009490387223 */ /* 0x004fe20000000038 */
[C---:B------:R-:W-:Y:S01]  /*2090*/  FFMA R57, R148.reuse, R145, R57 ;  /* 0x0000009194397223 */ /* 0x040fe20000000039 */
[C---:B------:R-:W-:Y:S01]  /*20a0*/  FFMA R58, R148.reuse, R146, R58 ;  /* 0x00000092943a7223 */ /* 0x040fe2000000003a */
[----:B------:R1:W-:Y:S01]  /*20b0*/  STL.128 [R1+0x20], R84 ;  /* 0x0000205401007387 */ /* 0x0003e20000100c00 */
[CC--:B------:R-:W-:Y:S01]  /*20c0*/  FFMA R23, R149.reuse, R147.reuse, R23 ;  /* 0x0000009395177223 */ /* 0x0c0fe20000000017 */
[----:B------:R-:W-:Y:S01]  /*20d0*/  FFMA R59, R148, R147, R59 ;  /* 0x00000093943b7223 */ /* 0x000fe2000000003b */
[C---:B-----5:R-:W-:Y:S01]  /*20e0*/  FFMA R12, R149.reuse, R136, R12 ;  /* 0x00000088950c7223 */ /* 0x060fe2000000000c */
[----:B------:R2:W-:Y:S01]  /*20f0*/  STL.128 [R1+0x120], R48 ;  /* 0x0001203001007387 */ /* 0x0005e20000100c00 */
[C---:B------:R-:W-:Y:S01]  /*2100*/  FFMA R13, R149.reuse, R137, R13 ;  /* 0x00000089950d7223 */ /* 0x040fe2000000000d */
[C---:B------:R-:W-:Y:S01]  /*2110*/  FFMA R14, R149.reuse, R138, R14 ;  /* 0x0000008a950e7223 */ /* 0x040fe2000000000e */
[----:B------:R-:W-:Y:S01]  /*2120*/  FFMA R15, R149, R139, R15 ;  /* 0x0000008b950f7223 */ /* 0x000fe2000000000f */
[----:B----4-:R-:W-:Y:S01]  /*2130*/  FFMA R60, R136, R148, R60 ;  /* 0x00000094883c7223 */ /* 0x010fe2000000003c */
[C---:B------:R-:W-:Y:S01]  /*2140*/  FFMA R61, R148.reuse, R137, R61 ;  /* 0x00000089943d7223 */ /* 0x040fe2000000003d */
[C---:B------:R-:W-:Y:S01]  /*2150*/  FFMA R62, R148.reuse, R138, R62 ;  /* 0x0000008a943e7223 */ /* 0x040fe2000000003e */
[----:B------:R-:W-:Y:S01]  /*2160*/  FFMA R63, R148, R139, R63 ;  /* 0x0000008b943f7223 */ /* 0x000fe2000000003f */
        /* <DEDUP_REMOVED lines=18> */
[----:B------:R-:W2:Y:S04]  /*2290*/  LDS.128 R132, [R155+UR6+0x440] ;  /* 0x000440069b847984 */ /* 0x000ea80008000c00 */
[----:B------:R-:W3:Y:S04]  /*22a0*/  LDS.128 R140, [R155+UR6+0x460] ;  /* 0x000460069b8c7984 */ /* 0x000ee80008000c00 */
[----:B------:R0:W-:Y:S04]  /*22b0*/  STL.128 [R1+0x10], R88 ;  /* 0x0000105801007387 */ /* 0x0001e80000100c00 */
[----:B------:R4:W-:Y:S04]  /*22c0*/  STL.128 [R1+0x110], R52 ;  /* 0x0001103401007387 */ /* 0x0009e80000100c00 */
[----:B------:R1:W-:Y:S04]  /*22d0*/  STL.128 [R1+0x30], R80 ;  /* 0x0000305001007387 */ /* 0x0003e80000100c00 */
[----:B------:R5:W-:Y:S04]  /*22e0*/  STL.128 [R1+0x130], R40 ;  /* 0x0001302801007387 */ /* 0x000be80000100c00 */
[----:B------:R2:W-:Y:S04]  /*22f0*/  STL.128 [R1+0x40], R72 ;  /* 0x0000404801007387 */ /* 0x0005e80000100c00 */
[----:B------:R3:W-:Y:S04]  /*2300*/  STL.128 [R1+0x140], R36 ;  /* 0x0001402401007387 */ /* 0x0007e80000100c00 */
[----:B------:R3:W-:Y:S01]  /*2310*/  STL.128 [R1+0x60], R100 ;  /* 0x0000606401007387 */ /* 0x0007e20000100c00 */
[C---:B0-----:R-:W-:Y:S01]  /*2320*/  FFMA R88, R157.reuse, R144, R88 ;  /* 0x000000909d587223 */ /* 0x041fe20000000058 */
[----:B----4-:R-:W-:Y:S01]  /*2330*/  FFMA R52, R144, R160, R52 ;  /* 0x000000a090347223 */ /* 0x010fe20000000034 */
[CC--:B------:R-:W-:Y:S01]  /*2340*/  FFMA R89, R157.reuse, R145.reuse, R89 ;  /* 0x000000919d597223 */ /* 0x0c0fe20000000059 */
[----:B------:R0:W-:Y:S01]  /*2350*/  STL.128 [R1+0x160], R108 ;  /* 0x0001606c01007387 */ /* 0x0001e20000100c00 */
[C---:B------:R-:W-:Y:S01]  /*2360*/  FFMA R53, R160.reuse, R145, R53 ;  /* 0x00000091a0357223 */ /* 0x040fe20000000035 */
[CC--:B------:R-:W-:Y:S01]  /*2370*/  FFMA R90, R157.reuse, R146.reuse, R90 ;  /* 0x000000929d5a7223 */ /* 0x0c0fe2000000005a */
[C---:B------:R-:W-:Y:S01]  /*2380*/  FFMA R54, R160.reuse, R146, R54 ;  /* 0x00000092a0367223 */ /* 0x040fe20000000036 */
[CC--:B------:R-:W-:Y:S01]  /*2390*/  FFMA R91, R157.reuse, R147.reuse, R91 ;  /* 0x000000939d5b7223 */ /* 0x0c0fe2000000005b */
[----:B------:R-:W-:Y:S01]  /*23a0*/  FFMA R55, R160, R147, R55 ;  /* 0x00000093a0377223 */ /* 0x000fe20000000037 */
[C---:B-1----:R-:W-:Y:S01]  /*23b0*/  FFMA R80, R157.reuse, R136, R80 ;  /* 0x000000889d507223 */ /* 0x042fe20000000050 */
[----:B-----5:R-:W-:Y:S01]  /*23c0*/  FFMA R40, R136, R160, R40 ;  /* 0x000000a088287223 */ /* 0x020fe20000000028 */
[CC--:B------:R-:W-:Y:S01]  /*23d0*/  FFMA R81, R157.reuse, R137.reuse, R81 ;  /* 0x000000899d517223 */ /* 0x0c0fe20000000051 */
[C---:B------:R-:W-:Y:S01]  /*23e0*/  FFMA R41, R160.reuse, R137, R41 ;  /* 0x00000089a0297223 */ /* 0x040fe20000000029 */
[CC--:B------:R-:W-:Y:S01]  /*23f0*/  FFMA R82, R157.reuse, R138.reuse, R82 ;  /* 0x0000008a9d527223 */ /* 0x0c0fe20000000052 */
[C---:B------:R-:W-:Y:S01]  /*2400*/  FFMA R42, R160.reuse, R138, R42 ;  /* 0x0000008aa02a7223 */ /* 0x040fe2000000002a */
[CC--:B------:R-:W-:Y:S01]  /*2410*/  FFMA R83, R157.reuse, R139.reuse, R83 ;  /* 0x0000008b9d537223 */ /* 0x0c0fe20000000053 */
[----:B------:R-:W-:Y:S01]  /*2420*/  FFMA R43, R160, R139, R43 ;  /* 0x0000008ba02b7223 */ /* 0x000fe2000000002b */
[C---:B--2---:R-:W-:Y:S01]  /*2430*/  FFMA R72, R157.reuse, R132, R72 ;  /* 0x000000849d487223 */ /* 0x044fe20000000048 */
[----:B---3--:R-:W-:Y:S01]  /*2440*/  FFMA R36, R132, R160, R36 ;  /* 0x000000a084247223 */ /* 0x008fe20000000024 */
[CC--:B------:R-:W-:Y:S01]  /*2450*/  FFMA R73, R157.reuse, R133.reuse, R73 ;  /* 0x000000859d497223 */ /* 0x0c0fe20000000049 */
[C---:B------:R-:W-:Y:S01]  /*2460*/  FFMA R37, R160.reuse, R133, R37 ;  /* 0x00000085a0257223 */ /* 0x040fe20000000025 */
[CC--:B------:R-:W-:Y:S01]  /*2470*/  FFMA R74, R157.reuse, R134.reuse, R74 ;  /* 0x000000869d4a7223 */ /* 0x0c0fe2000000004a */
[C---:B------:R-:W-:Y:S01]  /*2480*/  FFMA R38, R160.reuse, R134, R38 ;  /* 0x00000086a0267223 */ /* 0x040fe20000000026 */
[CC--:B------:R-:W-:Y:S01]  /*2490*/  FFMA R75, R157.reuse, R135.reuse, R75 ;  /* 0x000000879d4b7223 */ /* 0x0c0fe2000000004b */
[----:B------:R-:W-:Y:S01]  /*24a0*/  FFMA R39, R160, R135, R39 ;  /* 0x00000087a0277223 */ /* 0x000fe20000000027 */
[C---:B------:R-:W-:Y:S01]  /*24b0*/  FFMA R100, R157.reuse, R140, R100 ;  /* 0x0000008c9d647223 */ /* 0x040fe20000000064 */
[----:B0-----:R-:W-:Y:S01]  /*24c0*/  FFMA R108, R140, R160, R108 ;  /* 0x000000a08c6c7223 */ /* 0x001fe2000000006c */
        /* <DEDUP_REMOVED lines=87> */
[C---:B------:R-:W-:Y:S01]  /*2a40*/  FFMA R13, R157.reuse, R141, R13 ;  /* 0x0000008d9d0d7223 */ /* 0x040fe2000000000d */
[C---:B------:R-:W-:Y:S01]  /*2a50*/  FFMA R14, R157.reuse, R142, R14 ;  /* 0x0000008e9d0e7223 */ /* 0x040fe2000000000e */
[C---:B------:R-:W-:Y:S01]  /*2a60*/  FFMA R15, R157.reuse, R143, R15 ;  /* 0x0000008f9d0f7223 */ /* 0x040fe2000000000f */
[----:B0-----:R-:W-:Y:S01]  /*2a70*/  FFMA R60, R140, R160, R60 ;  /* 0x000000a08c3c7223 */ /* 0x001fe2000000003c */
[C---:B------:R-:W-:Y:S01]  /*2a80*/  FFMA R61, R160.reuse, R141, R61 ;  /* 0x0000008da03d7223 */ /* 0x040fe2000000003d */
[C---:B------:R-:W-:Y:S01]  /*2a90*/  FFMA R62, R160.reuse, R142, R62 ;  /* 0x0000008ea03e7223 */ /* 0x040fe2000000003e */
[----:B------:R-:W-:Y:S01]  /*2aa0*/  FFMA R63, R160, R143, R63 ;  /* 0x0000008fa03f7223 */ /* 0x000fe2000000003f */
[----:B------:R-:W0:Y:S04]  /*2ab0*/  LDS.128 R144, [R155+UR6+0x4d0] ;  /* 0x0004d0069b907984 */ /* 0x000e280008000c00 */
[----:B------:R-:W-:Y:S04]  /*2ac0*/  LDS R158, [R156+0x5c] ;  /* 0x00005c009c9e7984 */ /* 0x000fe80000000800 */
[----:B------:R-:W1:Y:S04]  /*2ad0*/  LDS.128 R136, [R155+UR6+0x600] ;  /* 0x000600069b887984 */ /* 0x000e680008000c00 */
[----:B------:R-:W2:Y:S04]  /*2ae0*/  LDS.128 R132, [R155+UR6+0x610] ;  /* 0x000610069b847984 */ /* 0x000ea80008000c00 */
[----:B------:R-:W3:Y:S04]  /*2af0*/  LDS.128 R140, [R155+UR6+0x630] ;  /* 0x000630069b8c7984 */ /* 0x000ee80008000c00 */
[----:B------:R0:W-:Y:S04]  /*2b00*/  STL.128 [R1+0xd0], R20 ;  /* 0x0000d01401007387 */ /* 0x0001e80000100c00 */
[----:B------:R4:W-:Y:S04]  /*2b10*/  STL.128 [R1+0x1d0], R56 ;  /* 0x0001d03801007387 */ /* 0x0009e80000100c00 */
[----:B------:R1:W-:Y:S04]  /*2b20*/  STL.128 [R1], R76 ;  /* 0x0000004c01007387 */ /* 0x0003e80000100c00 */
        /* <DEDUP_REMOVED lines=10> */
[----:B------:R4:W-:Y:S01]  /*2bd0*/  STL.128 [R1+0x130], R40 ;  /* 0x0001302801007387 */ /* 0x0009e20000100c00 */
[-C--:B------:R-:W-:Y:S01]  /*2be0*/  FFMA R23, R157, R147.reuse, R23 ;  /* 0x000000939d177223 */ /* 0x080fe20000000017 */
        /* <DEDUP_REMOVED lines=73> */
[----:B------:R-:W4:Y:S04]  /*3080*/  LDS.128 R148, [R155+UR6+0x4a0] ;  /* 0x0004a0069b947984 */ /* 0x000f280008000c00 */
[----:B------:R0:W-:Y:S04]  /*3090*/  STL.128 [R1+0x60], R100 ;  /* 0x0000606401007387 */ /* 0x0001e80000100c00 */
[----:B------:R5:W-:Y:S04]  /*30a0*/  STL.128 [R1+0x160], R108 ;  /* 0x0001606c01007387 */ /* 0x000be80000100c00 */
[----:B------:R1:W-:Y:S04]  /*30b0*/  STL.128 [R1+0x80], R128 ;  /* 0x0000808001007387 */ /* 0x0003e80000100c00 */
[----:B------:R2:W-:Y:S04]  /*30c0*/  STL.128 [R1+0x180], R120 ;  /* 0x0001807801007387 */ /* 0x0005e80000100c00 */
[----:B------:R3:W-:Y:S04]  /*30d0*/  STL.128 [R1+0x90], R112 ;  /* 0x0000907001007387 */ /* 0x0007e80000100c00 */
[----:B------:R4:W-:Y:S01]  /*30e0*/  STL.128 [R1+0x190], R104 ;  /* 0x0001906801007387 */ /* 0x0009e20000100c00 */
[C---:B0-----:R-:W-:Y:S01]  /*30f0*/  FFMA R100, R159.reuse, R144, R100 ;  /* 0x000000909f647223 */ /* 0x041fe20000000064 */
[----:B-----5:R-:W-:Y:S01]  /*3100*/  FFMA R108, R144, R158, R108 ;  /* 0x0000009e906c7223 */ /* 0x020fe2000000006c */
        /* <DEDUP_REMOVED lines=16> */
[C---:B---3--:R-:W-:Y:S01]  /*3210*/  FFMA R112, R159.reuse, R132, R112 ;  /* 0x000000849f707223 */ /* 0x048fe20000000070 */
[----:B----4-:R-:W-:Y:S01]  /*3220*/  FFMA R104, R132, R158, R104 ;  /* 0x0000009e84687223 */ /* 0x010fe20000000068 */
[CC--:B------:R-:W-:Y:S01]  /*3230*/  FFMA R113, R159.reuse, R133.reuse, R113 ;  /* 0x000000859f717223 */ /* 0x0c0fe20000000071 */
[C---:B------:R-:W-:Y:S01]  /*3240*/  FFMA R105, R158.reuse, R133, R105 ;  /* 0x000000859e697223 */ /* 0x040fe20000000069 */
[CC--:B------:R-:W-:Y:S01]  /*3250*/  FFMA R114, R159.reuse, R134.reuse, R114 ;  /* 0x000000869f727223 */ /* 0x0c0fe20000000072 */
[C---:B------:R-:W-:Y:S01]  /*3260*/  FFMA R106, R158.reuse, R134, R106 ;  /* 0x000000869e6a7223 */ /* 0x040fe2000000006a */
[CC--:B------:R-:W-:Y:S01]  /*3270*/  FFMA R115, R159.reuse, R135.reuse, R115 ;  /* 0x000000879f737223 */ /* 0x0c0fe20000000073 */
[----:B------:R-:W-:Y:S01]  /*3280*/  FFMA R107, R158, R135, R107 ;  /* 0x000000879e6b7223 */ /* 0x000fe2000000006b */
[C---:B0-----:R-:W-:Y:S01]  /*3290*/  FFMA R44, R159.reuse, R140, R44 ;  /* 0x0000008c9f2c7223 */ /* 0x041fe2000000002c */
[----:B-----5:R-:W-:Y:S01]  /*32a0*/  FFMA R64, R140, R158, R64 ;  /* 0x0000009e8c407223 */ /* 0x020fe20000000040 */
[CC--:B------:R-:W-:Y:S01]  /*32b0*/  FFMA R45, R159.reuse, R141.reuse, R45 ;  /* 0x0000008d9f2d7223 */ /* 0x0c0fe2000000002d */
[C---:B------:R-:W-:Y:S01]  /*32c0*/  FFMA R65, R158.reuse, R141, R65 ;  /* 0x0000008d9e417223 */ /* 0x040fe20000000041 */
[CC--:B------:R-:W-:Y:S01]  /*32d0*/  FFMA R46, R159.reuse, R142.reuse, R46 ;  /* 0x0000008e9f2e7223 */ /* 0x0c0fe2000000002e */
[C---:B------:R-:W-:Y:S01]  /*32e0*/  FFMA R66, R158.reuse, R142, R66 ;  /* 0x0000008e9e427223 */ /* 0x040fe20000000042 */
[-C--:B------:R-:W-:Y:S01]  /*32f0*/  FFMA R47, R159, R143.reuse, R47 ;  /* 0x0000008f9f2f7223 */ /* 0x080fe2000000002f */
[----:B------:R-:W-:Y:S01]  /*3300*/  FFMA R67, R158, R143, R67 ;  /* 0x0000008f9e437223 */ /* 0x000fe20000000043 */
[----:B------:R-:W-:Y:S04]  /*3310*/  LDS.128 R144, [R155+UR6+0x6a0] ;  /* 0x0006a0069b907984 */ /* 0x000fe80008000c00 */
[----:B------:R-:W0:Y:S04]  /*3320*/  LDS.128 R136, [R155+UR6+0x6c0] ;  /* 0x0006c0069b887984 */ /* 0x000e280008000c00 */
[----:B------:R-:W1:Y:S04]  /*3330*/  LDS.128 R132, [R155+UR6+0x6d0] ;  /* 0x0006d0069b847984 */ /* 0x000e680008000c00 */
[----:B------:R-:W2:Y:S04]  /*3340*/  LDS.128 R140, [R155+UR6+0x6e0] ;  /* 0x0006e0069b8c7984 */ /* 0x000ea80008000c00 */
[----:B------:R3:W-:Y:S04]  /*3350*/  STL.128 [R1+0xa0], R96 ;  /* 0x0000a06001007387 */ /* 0x0007e80000100c00 */
[----:B------:R4:W-:Y:S04]  /*3360*/  STL.128 [R1+0x1a0], R92 ;  /* 0x0001a05c01007387 */ /* 0x0009e80000100c00 */
[----:B------:R0:W-:Y:S04]  /*3370*/  STL.128 [R1+0xc0], R24 ;  /* 0x0000c01801007387 */ /* 0x0001e80000100c00 */
[----:B------:R5:W-:Y:S01]  /*3380*/  STL.128 [R1+0x1c0], R8 ;  /* 0x0001c00801007387 */ /* 0x000be20000100c00 */
[C---:B---3--:R-:W-:Y:S01]  /*3390*/  FFMA R96, R157.reuse, R148, R96 ;  /* 0x000000949d607223 */ /* 0x048fe20000000060 */
[C---:B------:R-:W-:Y:S01]  /*33a0*/  FFMA R97, R157.reuse, R149, R97 ;  /* 0x000000959d617223 */ /* 0x040fe20000000061 */
[C---:B------:R-:W-:Y:S01]  /*33b0*/  FFMA R98, R157.reuse, R150, R98 ;  /* 0x000000969d627223 */ /* 0x040fe20000000062 */
[----:B------:R-:W-:Y:S01]  /*33c0*/  FFMA R99, R157, R151, R99 ;  /* 0x000000979d637223 */ /* 0x000fe20000000063 */
[----:B----4-:R-:W-:Y:S01]  /*33d0*/  FFMA R92, R148, R160, R92 ;  /* 0x000000a0945c7223 */ /* 0x010fe2000000005c */
[C---:B------:R-:W-:Y:S01]  /*33e0*/  FFMA R93, R160.reuse, R149, R93 ;  /* 0x00000095a05d7223 */ /* 0x040fe2000000005d */
[C---:B------:R-:W-:Y:S01]  /*33f0*/  FFMA R94, R160.reuse, R150, R94 ;  /* 0x00000096a05e7223 */ /* 0x040fe2000000005e */
[----:B------:R-:W-:Y:S01]  /*3400*/  FFMA R95, R160, R151, R95 ;  /* 0x00000097a05f7223 */ /* 0x000fe2000000005f */
        /* <DEDUP_REMOVED lines=12> */
[----:B------:R2:W-:Y:S01]  /*34d0*/  STL.128 [R1+0xe0], R16 ;  /* 0x0000e01001007387 */ /* 0x0005e20000100c00 */
[C---:B---3--:R-:W-:Y:S01]  /*34e0*/  FFMA R96, R159.reuse, R144, R96 ;  /* 0x000000909f607223 */ /* 0x048fe20000000060 */
[CC--:B------:R-:W-:Y:S01]  /*34f0*/  FFMA R97, R159.reuse, R145.reuse, R97 ;  /* 0x000000919f617223 */ /* 0x0c0fe20000000061 */
[C---:B------:R-:W-:Y:S01]  /*3500*/  FFMA R98, R159.reuse, R146, R98 ;  /* 0x000000929f627223 */ /* 0x040fe20000000062 */
[----:B------:R3:W-:Y:S01]  /*3510*/  STL.128 [R1+0x1e0], R32 ;  /* 0x0001e02001007387 */ /* 0x0007e20000100c00 */
[----:B----4-:R-:W-:Y:S01]  /*3520*/  FFMA R92, R144, R158, R92 ;  /* 0x0000009e905c7223 */ /* 0x010fe2000000005c */
[C---:B------:R-:W-:Y:S01]  /*3530*/  FFMA R93, R158.reuse, R145, R93 ;  /* 0x000000919e5d7223 */ /* 0x040fe2000000005d */
[C---:B------:R-:W-:Y:S01]  /*3540*/  FFMA R94, R158.reuse, R146, R94 ;  /* 0x000000929e5e7223 */ /* 0x040fe2000000005e */
[CC--:B------:R-:W-:Y:S01]  /*3550*/  FFMA R99, R159.reuse, R147.reuse, R99 ;  /* 0x000000939f637223 */ /* 0x0c0fe20000000063 */
[----:B------:R-:W-:Y:S01]  /*3560*/  FFMA R95, R158, R147, R95 ;  /* 0x000000939e5f7223 */ /* 0x000fe2000000005f */
[C---:B-1----:R-:W-:Y:S01]  /*3570*/  FFMA R20, R159.reuse, R132, R20 ;  /* 0x000000849f147223 */ /* 0x042fe20000000014 */
[CC--:B------:R-:W-:Y:S01]  /*3580*/  FFMA R21, R159.reuse, R133.reuse, R21 ;  /* 0x000000859f157223 */ /* 0x0c0fe20000000015 */
[----:B0-----:R-:W-:Y:S01]  /*3590*/  FFMA R56, R132, R158, R56 ;  /* 0x0000009e84387223 */ /* 0x001fe20000000038 */
[C---:B------:R-:W-:Y:S01]  /*35a0*/  FFMA R57, R158.reuse, R133, R57 ;  /* 0x000000859e397223 */ /* 0x040fe20000000039 */
[CC--:B------:R-:W-:Y:S01]  /*35b0*/  FFMA R22, R159.reuse, R134.reuse, R22 ;  /* 0x000000869f167223 */ /* 0x0c0fe20000000016 */
[C---:B------:R-:W-:Y:S01]  /*35c0*/  FFMA R58, R158.reuse, R134, R58 ;  /* 0x000000869e3a7223 */ /* 0x040fe2000000003a */
[CC--:B------:R-:W-:Y:S01]  /*35d0*/  FFMA R23, R159.reuse, R135.reuse, R23 ;  /* 0x000000879f177223 */ /* 0x0c0fe20000000017 */
[----:B------:R-:W-:Y:S01]  /*35e0*/  FFMA R59, R158, R135, R59 ;  /* 0x000000879e3b7223 */ /* 0x000fe2000000003b */
[C---:B--2---:R-:W-:Y:S01]  /*35f0*/  FFMA R16, R159.reuse, R140, R16 ;  /* 0x0000008c9f107223 */ /* 0x044fe20000000010 */
[CC--:B------:R-:W-:Y:S01]  /*3600*/  FFMA R17, R159.reuse, R141.reuse, R17 ;  /* 0x0000008d9f117223 */ /* 0x0c0fe20000000011 */
[----:B---3--:R-:W-:Y:S01]  /*3610*/  FFMA R32, R140, R158, R32 ;  /* 0x0000009e8c207223 */ /* 0x008fe20000000020 */
[C---:B------:R-:W-:Y:S01]  /*3620*/  FFMA R33, R158.reuse, R141, R33 ;  /* 0x0000008d9e217223 */ /* 0x040fe20000000021 */
[CC--:B------:R-:W-:Y:S01]  /*3630*/  FFMA R18, R159.reuse, R142.reuse, R18 ;  /* 0x0000008e9f127223 */ /* 0x0c0fe20000000012 */
[C---:B------:R-:W-:Y:S01]  /*3640*/  FFMA R34, R158.reuse, R142, R34 ;  /* 0x0000008e9e227223 */ /* 0x040fe20000000022 */
[-C--:B------:R-:W-:Y:S01]  /*3650*/  FFMA R19, R159, R143.reuse, R19 ;  /* 0x0000008f9f137223 */ /* 0x080fe20000000013 */
[----:B------:R-:W-:Y:S01]  /*3660*/  FFMA R35, R158, R143, R35 ;  /* 0x0000008f9e237223 */ /* 0x000fe20000000023 */
[----:B------:R-:W-:Y:S04]  /*3670*/  LDS R157, [R156+0x10] ;  /* 0x000010009c9d7984 */ /* 0x000fe80000000800 */
[----:B------:R-:W-:Y:S04]  /*3680*/  LDS R160, [R156+0x60] ;  /* 0x000060009ca07984 */ /* 0x000fe80000000800 */
[----:B------:R-:W0:Y:S04]  /*3690*/  LDS.128 R144, [R155+UR6+0x800] ;  /* 0x000800069b907984 */ /* 0x000e280008000c00 */
[----:B------:R-:W1:Y:S04]  /*36a0*/  LDS.128 R140, [R155+UR6+0x810] ;  /* 0x000810069b8c7984 */ /* 0x000e680008000c00 */
[----:B------:R-:W2:Y:S04]  /*36b0*/  LDS.128 R136, [R155+UR6+0x820] ;  /* 0x000820069b887984 */ /* 0x000ea80008000c00 */
[----:B------:R-:W3:Y:S04]  /*36c0*/  LDS.128 R132, [R155+UR6+0x830] ;  /* 0x000830069b847984 */ /* 0x000ee80008000c00 */
[----:B------:R0:W-:Y:S04]  /*36d0*/  STL.128 [R1], R76 ;  /* 0x0000004c01007387 */ /* 0x0001e80000100c00 */
        /* <DEDUP_REMOVED lines=135> */
[----:B------:R1:W-:Y:S01]  /*3f50*/  STL.128 [R1+0x1c0], R8 ;  /* 0x0001c00801007387 */ /* 0x0003e20000100c00 */
[C---:B----4-:R-:W-:Y:S01]  /*3f60*/  FFMA R12, R159.reuse, R148, R12 ;  /* 0x000000949f0c7223 */ /* 0x050fe2000000000c */
[C---:B------:R-:W-:Y:S01]  /*3f70*/  FFMA R13, R159.reuse, R149, R13 ;  /* 0x000000959f0d7223 */ /* 0x040fe2000000000d */
[C---:B------:R-:W-:Y:S01]  /*3f80*/  FFMA R14, R159.reuse, R150, R14 ;  /* 0x000000969f0e7223 */ /* 0x040fe2000000000e */
[----:B------:R-:W-:Y:S01]  /*3f90*/  FFMA R15, R159, R151, R15 ;  /* 0x000000979f0f7223 */ /* 0x000fe2000000000f */
[----:B-----5:R-:W-:Y:S01]  /*3fa0*/  FFMA R60, R148, R158, R60 ;  /* 0x0000009e943c7223 */ /* 0x020fe2000000003c */
[C---:B------:R-:W-:Y:S01]  /*3fb0*/  FFMA R61, R158.reuse, R149, R61 ;  /* 0x000000959e3d7223 */ /* 0x040fe2000000003d */
[C---:B------:R-:W-:Y:S01]  /*3fc0*/  FFMA R62, R158.reuse, R150, R62 ;  /* 0x000000969e3e7223 */ /* 0x040fe2000000003e */
[----:B------:R-:W-:Y:S01]  /*3fd0*/  FFMA R63, R158, R151, R63 ;  /* 0x000000979e3f7223 */ /* 0x000fe2000000003f */
[----:B------:R4:W-:Y:S01]  /*3fe0*/  STL.128 [R1+0xd0], R20 ;  /* 0x0000d01401007387 */ /* 0x0009e20000100c00 */
[C---:B0-----:R-:W-:Y:S01]  /*3ff0*/  FFMA R24, R157.reuse, R140, R24 ;  /* 0x0000008c9d187223 */ /* 0x041fe20000000018 */
[CC--:B------:R-:W-:Y:S01]  /*4000*/  FFMA R25, R157.reuse, R141.reuse, R25 ;  /* 0x0000008d9d197223 */ /* 0x0c0fe20000000019 */
[C---:B------:R-:W-:Y:S01]  /*4010*/  FFMA R26, R157.reuse, R142, R26 ;  /* 0x0000008e9d1a7223 */ /* 0x040fe2000000001a */
[----:B------:R0:W-:Y:S01]  /*4020*/  STL.128 [R1+0x1d0], R56 ;  /* 0x0001d03801007387 */ /* 0x0001e20000100c00 */
[----:B-1----:R-:W-:Y:S01]  /*4030*/  FFMA R8, R140, R160, R8 ;  /* 0x000000a08c087223 */ /* 0x002fe20000000008 */
[C---:B------:R-:W-:Y:S01]  /*4040*/  FFMA R9, R160.reuse, R141, R9 ;  /* 0x0000008da0097223 */ /* 0x040fe20000000009 */
[C---:B------:R-:W-:Y:S01]  /*4050*/  FFMA R10, R160.reuse, R142, R10 ;  /* 0x0000008ea00a7223 */ /* 0x040fe2000000000a */
[----:B------:R2:W-:Y:S01]  /*4060*/  STL.128 [R1+0xe0], R16 ;  /* 0x0000e01001007387 */ /* 0x0005e20000100c00 */
[-C--:B------:R-:W-:Y:S01]  /*4070*/  FFMA R27, R157, R143.reuse, R27 ;  /* 0x0000008f9d1b7223 */ /* 0x080fe2000000001b */
[----:B------:R-:W-:-:S02]  /*4080*/  FFMA R11, R160, R143, R11 ;  /* 0x0000008fa00b7223 */ /* 0x000fc4000000000b */
[----:B------:R1:W-:Y:S04]  /*4090*/  STL.128 [R1+0x1e0], R32 ;  /* 0x0001e02001007387 */ /* 0x0003e80000100c00 */
[----:B------:R3:W-:Y:S01]  /*40a0*/  STL.128 [R1+0xf0], R12 ;  /* 0x0000f00c01007387 */ /* 0x0007e20000100c00 */
[C---:B----4-:R-:W-:Y:S01]  /*40b0*/  FFMA R20, R157.reuse, R144, R20 ;  /* 0x000000909d147223 */ /* 0x050fe20000000014 */
[CC--:B------:R-:W-:Y:S01]  /*40c0*/  FFMA R21, R157.reuse, R145.reuse, R21 ;  /* 0x000000919d157223 */ /* 0x0c0fe20000000015 */
[C---:B------:R-:W-:Y:S01]  /*40d0*/  FFMA R22, R157.reuse, R146, R22 ;  /* 0x000000929d167223 */ /* 0x040fe20000000016 */
[----:B------:R4:W-:Y:S01]  /*40e0*/  STL.128 [R1+0x1f0], R60 ;  /* 0x0001f03c01007387 */ /* 0x0009e20000100c00 */
[----:B0-----:R-:W-:Y:S01]  /*40f0*/  FFMA R56, R144, R160, R56 ;  /* 0x000000a090387223 */ /* 0x001fe20000000038 */
[C---:B------:R-:W-:Y:S01]  /*4100*/  FFMA R57, R160.reuse, R145, R57 ;  /* 0x00000091a0397223 */ /* 0x040fe20000000039 */
[C---:B------:R-:W-:Y:S01]  /*4110*/  FFMA R58, R160.reuse, R146, R58 ;  /* 0x00000092a03a7223 */ /* 0x040fe2000000003a */
[CC--:B------:R-:W-:Y:S01]  /*4120*/  FFMA R23, R157.reuse, R147.reuse, R23 ;  /* 0x000000939d177223 */ /* 0x0c0fe20000000017 */
[----:B------:R-:W-:Y:S01]  /*4130*/  FFMA R59, R160, R147, R59 ;  /* 0x00000093a03b7223 */ /* 0x000fe2000000003b */
[C---:B--2---:R-:W-:Y:S01]  /*4140*/  FFMA R16, R157.reuse, R136, R16 ;  /* 0x000000889d107223 */ /* 0x044fe20000000010 */
[CC--:B------:R-:W-:Y:S01]  /*4150*/  FFMA R17, R157.reuse, R137.reuse, R17 ;  /* 0x000000899d117223 */ /* 0x0c0fe20000000011 */
[----:B-1----:R-:W-:Y:S01]  /*4160*/  FFMA R32, R136, R160, R32 ;  /* 0x000000a088207223 */ /* 0x002fe20000000020 */
[C---:B------:R-:W-:Y:S01]  /*4170*/  FFMA R33, R160.reuse, R137, R33 ;  /* 0x00000089a0217223 */ /* 0x040fe20000000021 */
[CC--:B------:R-:W-:Y:S01]  /*4180*/  FFMA R18, R157.reuse, R138.reuse, R18 ;  /* 0x0000008a9d127223 */ /* 0x0c0fe20000000012 */
[C---:B------:R-:W-:Y:S01]  /*4190*/  FFMA R34, R160.reuse, R138, R34 ;  /* 0x0000008aa0227223 */ /* 0x040fe20000000022 */
[CC--:B------:R-:W-:Y:S01]  /*41a0*/  FFMA R19, R157.reuse, R139.reuse, R19 ;  /* 0x0000008b9d137223 */ /* 0x0c0fe20000000013 */
[----:B------:R-:W-:Y:S01]  /*41b0*/  FFMA R35, R160, R139, R35 ;  /* 0x0000008ba0237223 */ /* 0x000fe20000000023 */
        /* <DEDUP_REMOVED lines=8> */
[----:B------:R1:W-:Y:S04]  /*4240*/  STL.128 [R1], R76 ;  /* 0x0000004c01007387 */ /* 0x0003e80000100c00 */
[----:B------:R1:W-:Y:S04]  /*4250*/  STL.128 [R1+0x100], R4 ;  /* 0x0001000401007387 */ /* 0x0003e80000100c00 */
        /* <DEDUP_REMOVED lines=29> */
[----:B------:R1:W-:Y:S01]  /*4430*/  STL.128 [R1+0x1f0], R60 ;  /* 0x0001f03c01007387 */ /* 0x0003e20000100c00 */
[----:B------:R-:W-:Y:S05]  /*4440*/  @P0 BRA `(.L_x_2) ;  /* 0xffffffc400d80947 */ /* 0x000fea000383ffff */
[----:B------:R-:W-:-:S04]  /*4450*/  IADD3 R0, PT, PT, R0, 0x1, RZ ;  /* 0x0000000100007810 */ /* 0x000fc80007ffe0ff */
[----:B------:R-:W-:-:S13]  /*4460*/  ISETP.NE.AND P0, PT, R0, 0x10, PT ;  /* 0x000000100000780c */ /* 0x000fda0003f05270 */
[----:B------:R-:W-:Y:S05]  /*4470*/  @P0 BRA `(.L_x_3) ;  /* 0xffffffc000900947 */ /* 0x000fea000383ffff */
[----:B------:R-:W0:Y:S02]  /*4480*/  LDCU.64 UR4, c[0x0][0x398] ;  /* 0x00007300ff0477ac */ /* 0x000e240008000a00 */
[----:B0-----:R-:W-:-:S04]  /*4490*/  IADD3 R2, P0, PT, R153, UR4, RZ ;  /* 0x0000000499027c10 */ /* 0x001fc8000ff1e0ff */
[----:B------:R-:W-:-:S05]  /*44a0*/  IADD3.X R3, PT, PT, RZ, UR5, RZ, P0, !PT ;  /* 0x00000005ff037c10 */ /* 0x000fca00087fe4ff */
[----:B-1----:R0:W5:Y:S04]  /*44b0*/  LDG.E.CONSTANT R69, desc[UR8][R2.64] ;  /* 0x0000000802457981 */ /* 0x002168000c1e9900 */
[----:B------:R0:W5:Y:S04]  /*44c0*/  LDG.E.CONSTANT R0, desc[UR8][R2.64+0x4] ;  /* 0x0000040802007981 */ /* 0x000168000c1e9900 */
        /* <DEDUP_REMOVED lines=61> */
[----:B------:R0:W5:Y:S01]  /*48a0*/  LDG.E.CONSTANT R128, desc[UR8][R2.64+0xfc] ;  /* 0x0000fc0802807981 */ /* 0x000162000c1e9900 */
[C---:B------:R-:W-:Y:S01]  /*48b0*/  SHF.L.U32 R130, R152.reuse, 0x6, RZ ;  /* 0x0000000698827819 */ /* 0x040fe200000006ff */
[----:B------:R-:W-:Y:S01]  /*48c0*/  HFMA2 R133, -RZ, RZ, 0, 0 ;  /* 0x00000000ff857431 */ /* 0x000fe200000001ff */
[----:B------:R-:W-:Y:S01]  /*48d0*/  LOP3.LUT R152, R152, 0x3fe, RZ, 0xc0, !PT ;  /* 0x000003fe98987812 */ /* 0x000fe200078ec0ff */
[----:B------:R-:W-:Y:S01]  /*48e0*/  UPLOP3.LUT UP0, UPT, UPT, UPT, UPT, 0x80, 0x8 ;  /* 0x000000000008789c */ /* 0x000fe20003f0f070 */
[----:B------:R-:W-:-:S10]  /*48f0*/  LOP3.LUT R130, R130, 0x40, RZ, 0xc0, !PT ;  /* 0x0000004082827812 */ /* 0x000fd400078ec0ff */
.L_x_4:
[----:B0-----:R-:W-:-:S04]  /*4900*/  SHF.L.U32 R2, R133, 0x6, RZ ;  /* 0x0000000685027819 */ /* 0x001fc800000006ff */
[----:B------:R-:W-:Y:S02]  /*4910*/  LEA R132, R2, R1, 0x2 ;  /* 0x0000000102847211 */ /* 0x000fe400078e10ff */
[----:B------:R-:W0:Y:S03]  /*4920*/  LDC.64 R2, c[0x0][0x390] ;  /* 0x0000e400ff027b82 */ /* 0x000e260000000a00 */
[----:B------:R-:W2:Y:S04]  /*4930*/  LDL.128 R4, [R132] ;  /* 0x0000000084047983 */ /* 0x000ea80000100c00 */
[----:B------:R-:W3:Y:S04]  /*4940*/  LDL.128 R8, [R132+0x10] ;  /* 0x0000100084087983 */ /* 0x000ee80000100c00 */
[----:B------:R-:W4:Y:S04]  /*4950*/  LDL.128 R12, [R132+0x20] ;  /* 0x00002000840c7983 */ /* 0x000f280000100c00 */
        /* <DEDUP_REMOVED lines=12> */
[----:B------:R-:W4:Y:S01]  /*4a20*/  LDL.128 R64, [R132+0xf0] ;  /* 0x0000f00084407983 */ /* 0x000f220000100c00 */
[----:B------:R-:W-:Y:S01]  /*4a30*/  IADD3 R133, PT, PT, R152, R133, RZ ;  /* 0x0000008598857210 */ /* 0x000fe20007ffe0ff */
[----:B------:R-:W-:-:S02]  /*4a40*/  UPLOP3.LUT UP1, UPT, UPT, UPT, UP0, 0x80, 0x8 ;  /* 0x000000000008789c */ /* 0x000fc40003f2f000 */
[----:B------:R-:W-:Y:S01]  /*4a50*/  UPLOP3.LUT UP0, UPT, UPT, UPT, UPT, 0x40, 0x4 ;  /* 0x000000000004789c */ /* 0x000fe20003f0e870 */
[----:B------:R-:W-:-:S05]  /*4a60*/  LEA R133, R133, R130, 0x7 ;  /* 0x0000008285857211 */ /* 0x000fca00078e38ff */
[----:B0-----:R-:W-:-:S04]  /*4a70*/  IMAD.WIDE.U32 R2, R133, 0x4, R2 ;  /* 0x0000000485027825 */ /* 0x001fc800078e0002 */
[----:B--2--5:R-:W-:Y:S01]  /*4a80*/  FADD R4, R69, R4 ;  /* 0x0000000445047221 */ /* 0x024fe20000000000 */
[----:B------:R-:W-:Y:S01]  /*4a90*/  FADD R134, R0, R5 ;  /* 0x0000000500867221 */ /* 0x000fe20000000000 */
[----:B------:R-:W-:Y:S01]  /*4aa0*/  FADD R6, R71, R6 ;  /* 0x0000000647067221 */ /* 0x000fe20000000000 */
[----:B---3--:R-:W-:Y:S02]  /*4ab0*/  FADD R8, R73, R8 ;  /* 0x0000000849087221 */ /* 0x008fe40000000000 */
[----:B------:R-:W-:Y:S01]  /*4ac0*/  FMNMX R5, RZ, R4, !PT ;  /* 0x00000004ff057209 */ /* 0x000fe20007800000 */
[----:B------:R-:W-:Y:S01]  /*4ad0*/  FADD R4, R68, R7 ;  /* 0x0000000744047221 */ /* 0x000fe20000000000 */
[----:B------:R-:W-:Y:S01]  /*4ae0*/  FADD R10, R75, R10 ;  /* 0x0000000a4b0a7221 */ /* 0x000fe20000000000 */
[----:B------:R-:W-:Y:S01]  /*4af0*/  FMNMX R7, RZ, R6, !PT ;  /* 0x00000006ff077209 */ /* 0x000fe20007800000 */
[----:B----4-:R-:W-:Y:S01]  /*4b00*/  FADD R12, R77, R12 ;  /* 0x0000000c4d0c7221 */ /* 0x010fe20000000000 */
[----:B------:R0:W-:Y:S01]  /*4b10*/  STG.E desc[UR8][R2.64], R5 ;  /* 0x0000000502007986 */ /* 0x0001e2000c101908 */
[----:B------:R-:W-:Y:S01]  /*4b20*/  FMNMX R135, RZ, R4, !PT ;  /* 0x00000004ff877209 */ /* 0x000fe20007800000 */
[----:B------:R-:W-:Y:S01]  /*4b30*/  FADD R4, R70, R9 ;  /* 0x0000000946047221 */ /* 0x000fe20000000000 */
[----:B------:R-:W-:Y:S01]  /*4b40*/  FMNMX R9, RZ, R8, !PT ;  /* 0x00000008ff097209 */ /* 0x000fe20007800000 */
[----:B------:R-:W-:Y:S01]  /*4b50*/  FADD R14, R79, R14 ;  /* 0x0000000e4f0e7221 */ /* 0x000fe20000000000 */
[----:B------:R-:W-:Y:S01]  /*4b60*/  FADD R16, R81, R16 ;  /* 0x0000001051107221 */ /* 0x000fe20000000000 */
[----:B------:R1:W-:Y:S01]  /*4b70*/  STG.E desc[UR8][R2.64+0x8], R7 ;  /* 0x0000080702007986 */ /* 0x0003e2000c101908 */
[----:B------:R-:W-:Y:S01]  /*4b80*/  FADD R18, R83, R18 ;  /* 0x0000001253127221 */ /* 0x000fe20000000000 */
[----:B------:R-:W-:Y:S01]  /*4b90*/  FADD R20, R85, R20 ;  /* 0x0000001455147221 */ /* 0x000fe20000000000 */
[----:B------:R-:W-:Y:S01]  /*4ba0*/  FADD R22, R87, R22 ;  /* 0x0000001657167221 */ /* 0x000fe20000000000 */
[----:B------:R2:W-:Y:S01]  /*4bb0*/  STG.E desc[UR8][R2.64+0x10], R9 ;  /* 0x0000100902007986 */ /* 0x0005e2000c101908 */
[----:B------:R-:W-:Y:S01]  /*4bc0*/  FADD R24, R89, R24 ;  /* 0x0000001859187221 */ /* 0x000fe20000000000 */
[----:B0-----:R-:W-:Y:S01]  /*4bd0*/  FMNMX R5, RZ, R10, !PT ;  /* 0x0000000aff057209 */ /* 0x001fe20007800000 */
[----:B------:R-:W-:Y:S01]  /*4be0*/  FADD R26, R91, R26 ;  /* 0x0000001a5b1a7221 */ /* 0x000fe20000000000 */
[----:B------:R-:W-:Y:S01]  /*4bf0*/  FADD R28, R93, R28 ;  /* 0x0000001c5d1c7221 */ /* 0x000fe20000000000 */
[----:B------:R-:W-:Y:S01]  /*4c00*/  FADD R30, R95, R30 ;  /* 0x0000001e5f1e7221 */ /* 0x000fe20000000000 */
[----:B------:R-:W-:Y:S01]  /*4c10*/  FADD R11, R72, R11 ;  /* 0x0000000b480b7221 */ /* 0x000fe20000000000 */
[----:B------:R0:W-:Y:S01]  /*4c20*/  STG.E desc[UR8][R2.64+0x18], R5 ;  /* 0x0000180502007986 */ /* 0x0001e2000c101908 */
[----:B-1----:R-:W-:Y:S01]  /*4c30*/  FMNMX R7, RZ, R12, !PT ;  /* 0x0000000cff077209 */ /* 0x002fe20007800000 */
[----:B------:R-:W-:Y:S01]  /*4c40*/  FADD R32, R97, R32 ;  /* 0x0000002061207221 */ /* 0x000fe20000000000 */
[----:B------:R-:W-:Y:S01]  /*4c50*/  FADD R34, R99, R34 ;  /* 0x0000002263227221 */ /* 0x000fe20000000000 */
[----:B------:R-:W-:Y:S01]  /*4c60*/  FMNMX R11, RZ, R11, !PT ;  /* 0x0000000bff0b7209 */ /* 0x000fe20007800000 */
[----:B------:R-:W-:Y:S01]  /*4c70*/  FADD R36, R101, R36 ;  /* 0x0000002465247221 */ /* 0x000fe20000000000 */
[----:B--2---:R-:W-:Y:S01]  /*4c80*/  FMNMX R9, RZ, R14, !PT ;  /* 0x0000000eff097209 */ /* 0x004fe20007800000 */
[----:B------:R1:W-:Y:S01]  /*4c90*/  STG.E desc[UR8][R2.64+0x20], R7 ;  /* 0x0000200702007986 */ /* 0x0003e2000c101908 */
[----:B------:R-:W-:Y:S01]  /*4ca0*/  FADD R38, R103, R38 ;  /* 0x0000002667267221 */ /* 0x000fe20000000000 */
[----:B------:R-:W-:Y:S01]  /*4cb0*/  FADD R40, R105, R40 ;  /* 0x0000002869287221 */ /* 0x000fe20000000000 */
[----:B------:R-:W-:Y:S01]  /*4cc0*/  FADD R42, R107, R42 ;  /* 0x0000002a6b2a7221 */ /* 0x000fe20000000000 */
[----:B------:R2:W-:Y:S01]  /*4cd0*/  STG.E desc[UR8][R2.64+0x28], R9 ;  /* 0x0000280902007986 */ /* 0x0005e2000c101908 */
[----:B0-----:R-:W-:Y:S01]  /*4ce0*/  FMNMX R5, RZ, R16, !PT ;  /* 0x00000010ff057209 */ /* 0x001fe20007800000 */
[----:B------:R-:W-:Y:S01]  /*4cf0*/  FADD R44, R109, R44 ;  /* 0x0000002c6d2c7221 */ /* 0x000fe20000000000 */
[----:B------:R-:W-:Y:S01]  /*4d00*/  FADD R46, R111, R46 ;  /* 0x0000002e6f2e7221 */ /* 0x000fe20000000000 */
[----:B------:R-:W-:Y:S01]  /*4d10*/  FADD R13, R74, R13 ;  /* 0x0000000d4a0d7221 */ /* 0x000fe20000000000 */
[----:B------:R-:W-:Y:S01]  /*4d20*/  FADD R15, R76, R15 ;  /* 0x0000000f4c0f7221 */ /* 0x000fe20000000000 */
[----:B------:R0:W-:Y:S01]  /*4d30*/  STG.E desc[UR8][R2.64+0x30], R5 ;  /* 0x0000300502007986 */ /* 0x0001e2000c101908 */
[----:B------:R-:W-:Y:S01]  /*4d40*/  FADD R48, R113, R48 ;  /* 0x0000003071307221 */ /* 0x000fe20000000000 */
[----:B-1----:R-:W-:Y:S01]  /*4d50*/  FMNMX R7, RZ, R18, !PT ;  /* 0x00000012ff077209 */ /* 0x002fe20007800000 */
[----:B------:R-:W-:Y:S01]  /*4d60*/  FADD R50, R115, R50 ;  /* 0x0000003273327221 */ /* 0x000fe20000000000 */
[----:B------:R-:W-:Y:S01]  /*4d70*/  FADD R52, R117, R52 ;  /* 0x0000003475347221 */ /* 0x000fe20000000000 */
        /* <DEDUP_REMOVED lines=51> */
[----:B------:R-:W-:Y:S01]  /*50b0*/  STG.E desc[UR8][R2.64+0x1c], R11 ;  /* 0x00001c0b02007986 */ /* 0x000fe2000c101908 */
[----:B--2---:R-:W-:-:S02]  /*50c0*/  FMNMX R9, RZ, R38, !PT ;  /* 0x00000026ff097209 */ /* 0x004fc40007800000 */
[----:B------:R-:W-:Y:S01]  /*50d0*/  FMNMX R137, RZ, R4, !PT ;  /* 0x00000004ff897209 */ /* 0x000fe20007800000 */
[----:B------:R1:W-:Y:S01]  /*50e0*/  STG.E desc[UR8][R2.64+0x80], R7 ;  /* 0x0000800702007986 */ /* 0x0003e2000c101908 */
[----:B------:R-:W-:Y:S02]  /*50f0*/  FMNMX R13, RZ, R13, !PT ;  /* 0x0000000dff0d7209 */ /* 0x000fe40007800000 */
[----:B0-----:R-:W-:Y:S01]  /*5100*/  FMNMX R5, RZ, R40, !PT ;  /* 0x00000028ff057209 */ /* 0x001fe20007800000 */
[----:B------:R0:W-:Y:S01]  /*5110*/  STG.E desc[UR8][R2.64+0x88], R9 ;  /* 0x0000880902007986 */ /* 0x0001e2000c101908 */
[----:B------:R-:W-:Y:S02]  /*5120*/  FMNMX R15, RZ, R15, !PT ;  /* 0x0000000fff0f7209 */ /* 0x000fe40007800000 */
[----:B------:R-:W-:Y:S01]  /*5130*/  FMNMX R17, RZ, R17, !PT ;  /* 0x00000011ff117209 */ /* 0x000fe20007800000 */
[----:B------:R2:W-:Y:S01]  /*5140*/  STG.E desc[UR8][R2.64+0x90], R5 ;  /* 0x0000900502007986 */ /* 0x0005e2000c101908 */
[----:B------:R-:W-:-:S02]  /*5150*/  FMNMX R19, RZ, R19, !PT ;  /* 0x00000013ff137209 */ /* 0x000fc40007800000 */
[----:B------:R-:W-:Y:S01]  /*5160*/  FMNMX R21, RZ, R21, !PT ;  /* 0x00000015ff157209 */ /* 0x000fe20007800000 */
[----:B------:R-:W-:Y:S01]  /*5170*/  STG.E desc[UR8][R2.64+0xc], R135 ;  /* 0x00000c8702007986 */ /* 0x000fe2000c101908 */
[----:B-1----:R-:W-:Y:S02]  /*5180*/  FMNMX R7, RZ, R42, !PT ;  /* 0x0000002aff077209 */ /* 0x002fe40007800000 */
[----:B------:R-:W-:Y:S01]  /*5190*/  FMNMX R23, RZ, R23, !PT ;  /* 0x00000017ff177209 */ /* 0x000fe20007800000 */
[----:B------:R-:W-:Y:S01]  /*51a0*/  STG.E desc[UR8][R2.64+0x14], R137 ;  /* 0x0000148902007986 */ /* 0x000fe2000c101908 */
[----:B0-----:R-:W-:Y:S02]  /*51b0*/  FMNMX R9, RZ, R44, !PT ;  /* 0x0000002cff097209 */ /* 0x001fe40007800000 */
[----:B------:R-:W-:Y:S01]  /*51c0*/  FMNMX R25, RZ, R25, !PT ;  /* 0x00000019ff197209 */ /* 0x000fe20007800000 */
[----:B------:R0:W-:Y:S01]  /*51d0*/  STG.E desc[UR8][R2.64+0x98], R7 ;  /* 0x0000980702007986 */ /* 0x0001e2000c101908 */
[----:B--2---:R-:W-:-:S02]  /*51e0*/  FMNMX R5, RZ, R46, !PT ;  /* 0x0000002eff057209 */ /* 0x004fc40007800000 */
[----:B------:R-:W-:Y:S01]  /*51f0*/  FMNMX R27, RZ, R27, !PT ;  /* 0x0000001bff1b7209 */ /* 0x000fe20007800000 */
[----:B------:R1:W-:Y:S01]  /*5200*/  STG.E desc[UR8][R2.64+0xa0], R9 ;  /* 0x0000a00902007986 */ /* 0x0003e2000c101908 */
[----:B------:R-:W-:Y:S02]  /*5210*/  FMNMX R29, RZ, R29, !PT ;  /* 0x0000001dff1d7209 */ /* 0x000fe40007800000 */
[----:B------:R-:W-:Y:S01]  /*5220*/  FMNMX R31, RZ, R31, !PT ;  /* 0x0000001fff1f7209 */ /* 0x000fe20007800000 */
[----:B------:R2:W-:Y:S01]  /*5230*/  STG.E desc[UR8][R2.64+0xa8], R5 ;  /* 0x0000a80502007986 */ /* 0x0005e2000c101908 */
[----:B------:R-:W-:Y:S02]  /*5240*/  FMNMX R33, RZ, R33, !PT ;  /* 0x00000021ff217209 */ /* 0x000fe40007800000 */
[----:B------:R-:W-:Y:S01]  /*5250*/  FMNMX R35, RZ, R35, !PT ;  /* 0x00000023ff237209 */ /* 0x000fe20007800000 */
[----:B------:R-:W-:Y:S01]  /*5260*/  STG.E desc[UR8][R2.64+0x24], R13 ;  /* 0x0000240d02007986 */ /* 0x000fe2000c101908 */
[----:B0-----:R-:W-:-:S02]  /*5270*/  FMNMX R7, RZ, R48, !PT ;  /* 0x00000030ff077209 */ /* 0x001fc40007800000 */
[----:B------:R-:W-:Y:S01]  /*5280*/  FMNMX R37, RZ, R37, !PT ;  /* 0x00000025ff257209 */ /* 0x000fe20007800000 */
[----:B------:R-:W-:Y:S01]  /*5290*/  STG.E desc[UR8][R2.64+0x2c], R15 ;  /* 0x00002c0f02007986 */ /* 0x000fe2000c101908 */
[----:B-1----:R-:W-:Y:S02]  /*52a0*/  FMNMX R9, RZ, R50, !PT ;  /* 0x00000032ff097209 */ /* 0x002fe40007800000 */
[----:B------:R-:W-:Y:S01]  /*52b0*/  FMNMX R39, RZ, R39, !PT ;  /* 0x00000027ff277209 */ /* 0x000fe20007800000 */
[----:B------:R0:W-:Y:S01]  /*52c0*/  STG.E desc[UR8][R2.64+0xb0], R7 ;  /* 0x0000b00702007986 */ /* 0x0001e2000c101908 */
[----:B--2---:R-:W-:Y:S02]  /*52d0*/  FMNMX R5, RZ, R52, !PT ;  /* 0x00000034ff057209 */ /* 0x004fe40007800000 */
[----:B------:R-:W-:Y:S01]  /*52e0*/  FMNMX R41, RZ, R41, !PT ;  /* 0x00000029ff297209 */ /* 0x000fe20007800000 */
[----:B------:R1:W-:Y:S01]  /*52f0*/  STG.E desc[UR8][R2.64+0xb8], R9 ;  /* 0x0000b80902007986 */ /* 0x0003e2000c101908 */
[----:B------:R-:W-:-:S02]  /*5300*/  FMNMX R43, RZ, R43, !PT ;  /* 0x0000002bff2b7209 */ /* 0x000fc40007800000 */
[----:B------:R-:W-:Y:S01]  /*5310*/  FMNMX R45, RZ, R45, !PT ;  /* 0x0000002dff2d7209 */ /* 0x000fe20007800000 */
[----:B------:R2:W-:Y:S01]  /*5320*/  STG.E desc[UR8][R2.64+0xc0], R5 ;  /* 0x0000c00502007986 */ /* 0x0005e2000c101908 */
[----:B------:R-:W-:Y:S02]  /*5330*/  FMNMX R47, RZ, R47, !PT ;  /* 0x0000002fff2f7209 */ /* 0x000fe40007800000 */
[----:B------:R-:W-:Y:S01]  /*5340*/  FMNMX R49, RZ, R49, !PT ;  /* 0x00000031ff317209 */ /* 0x000fe20007800000 */
[----:B------:R-:W-:Y:S01]  /*5350*/  STG.E desc[UR8][R2.64+0x34], R17 ;  /* 0x0000341102007986 */ /* 0x000fe2000c101908 */
[----:B0-----:R-:W-:Y:S02]  /*5360*/  FMNMX R7, RZ, R54, !PT ;  /* 0x00000036ff077209 */ /* 0x001fe40007800000 */
[----:B------:R-:W-:Y:S01]  /*5370*/  FMNMX R51, RZ, R51, !PT ;  /* 0x00000033ff337209 */ /* 0x000fe20007800000 */
[----:B------:R-:W-:Y:S01]  /*5380*/  STG.E desc[UR8][R2.64+0x3c], R19 ;  /* 0x00003c1302007986 */ /* 0x000fe2000c101908 */
[----:B-1----:R-:W-:-:S02]  /*5390*/  FMNMX R9, RZ, R56, !PT ;  /* 0x00000038ff097209 */ /* 0x002fc40007800000 */
[----:B------:R-:W-:Y:S01]  /*53a0*/  FMNMX R53, RZ, R53, !PT ;  /* 0x00000035ff357209 */ /* 0x000fe20007800000 */
[----:B------:R0:W-:Y:S01]  /*53b0*/  STG.E desc[UR8][R2.64+0xc8], R7 ;  /* 0x0000c80702007986 */ /* 0x0001e2000c101908 */
[----:B--2---:R-:W-:Y:S02]  /*53c0*/  FMNMX R5, RZ, R58, !PT ;  /* 0x0000003aff057209 */ /* 0x004fe40007800000 */
[----:B------:R-:W-:Y:S01]  /*53d0*/  FMNMX R55, RZ, R55, !PT ;  /* 0x00000037ff377209 */ /* 0x000fe20007800000 */
[----:B------:R1:W-:Y:S01]  /*53e0*/  STG.E desc[UR8][R2.64+0xd0], R9 ;  /* 0x0000d00902007986 */ /* 0x0003e2000c101908 */
[----:B------:R-:W-:Y:S02]  /*53f0*/  FMNMX R57, RZ, R57, !PT ;  /* 0x00000039ff397209 */ /* 0x000fe40007800000 */
[----:B------:R-:W-:Y:S01]  /*5400*/  FMNMX R59, RZ, R59, !PT ;  /* 0x0000003bff3b7209 */ /* 0x000fe20007800000 */
[----:B------:R2:W-:Y:S01]  /*5410*/  STG.E desc[UR8][R2.64+0xd8], R5 ;  /* 0x0000d80502007986 */ /* 0x0005e2000c101908 */
[----:B------:R-:W-:-:S02]  /*5420*/  FMNMX R61, RZ, R61, !PT ;  /* 0x0000003dff3d7209 */ /* 0x000fc40007800000 */
[----:B------:R-:W-:Y:S01]  /*5430*/  FMNMX R11, RZ, R62, !PT ;  /* 0x0000003eff0b7209 */ /* 0x000fe20007800000 */
[----:B------:R-:W-:Y:S01]  /*5440*/  STG.E desc[UR8][R2.64+0x44], R21 ;  /* 0x0000441502007986 */ /* 0x000fe2000c101908 */
[----:B0-----:R-:W-:Y:S02]  /*5450*/  FMNMX R7, RZ, R60, !PT ;  /* 0x0000003cff077209 */ /* 0x001fe40007800000 */
[----:B------:R-:W-:Y:S01]  /*5460*/  FMNMX R63, RZ, R63, !PT ;  /* 0x0000003fff3f7209 */ /* 0x000fe20007800000 */
[----:B------:R-:W-:Y:S01]  /*5470*/  STG.E desc[UR8][R2.64+0x4c], R23 ;  /* 0x00004c1702007986 */ /* 0x000fe2000c101908 */
[----:B------:R-:W-:Y:S02]  /*5480*/  FMNMX R65, RZ, R65, !PT ;  /* 0x00000041ff417209 */ /* 0x000fe40007800000 */
[----:B-1----:R-:W-:Y:S01]  /*5490*/  FMNMX R9, RZ, R66, !PT ;  /* 0x00000042ff097209 */ /* 0x002fe20007800000 */
[----:B------:R-:W-:Y:S01]  /*54a0*/  STG.E desc[UR8][R2.64+0x54], R25 ;  /* 0x0000541902007986 */ /* 0x000fe2000c101908 */
[----:B--2---:R-:W-:-:S02]  /*54b0*/  FMNMX R5, RZ, R64, !PT ;  /* 0x00000040ff057209 */ /* 0x004fc40007800000 */
[----:B------:R-:W-:Y:S01]  /*54c0*/  FMNMX R67, RZ, R67, !PT ;  /* 0x00000043ff437209 */ /* 0x000fe20007800000 */
[----:B------:R-:W-:Y:S01]  /*54d0*/  STG.E desc[UR8][R2.64+0x5c], R27 ;  /* 0x00005c1b02007986 */ /* 0x000fe2000c101908 */
[----:B------:R-:W-:-:S03]  /*54e0*/  FMNMX R133, RZ, R134, !PT ;  /* 0x00000086ff857209 */ /* 0x000fc60007800000 */
[----:B------:R-:W-:Y:S04]  /*54f0*/  STG.E desc[UR8][R2.64+0x64], R29 ;  /* 0x0000641d02007986 */ /* 0x000fe8000c101908 */
        /* <DEDUP_REMOVED lines=23> */
[----:B------:R0:W-:Y:S02]  /*5670*/  STG.E desc[UR8][R2.64+0x4], R133 ;  /* 0x0000048502007986 */ /* 0x0001e4000c101908 */
[----:B0-----:R-:W-:Y:S01]  /*5680*/  MOV R133, 0x1 ;  /* 0x0000000100857802 */ /* 0x001fe20000000f00 */
[----:B------:R-:W-:Y:S06]  /*5690*/  BRA.U UP1, `(.L_x_4) ;  /* 0xfffffff101987547 */ /* 0x000fec000b83ffff */
[----:B------:R-:W-:Y:S05]  /*56a0*/  EXIT ;  /* 0x000000000000794d */ /* 0x000fea0003800000 */
.L_x_5:
[----:B------:R-:W-:-:S00]  /*56b0*/  BRA `(.L_x_5) ;  /* 0xfffffffc00fc7947 */ /* 0x000fc0000383ffff */
[----:B------:R-:W-:-:S00]  /*56c0*/  NOP ;  /* 0x0000000000007918 */ /* 0x000fc00000000000 */
        /* <DEDUP_REMOVED lines=11> */
.L_x_6:


//--------------------- .nv.shared.my_kernel_kernel0 --------------------------
	.section	.nv.shared.my_kernel_kernel0,"aw",@nobits
	.sectionflags	@""
	.align	4
.nv.shared.my_kernel_kernel0:
	.zero		42624


//--------------------- .nv.shared.reserved.0     --------------------------
	.section	.nv.shared.reserved.0,"aw",@nobits
	.weak		__nv_reservedSMEM_offset_0_alias
	.size		__nv_reservedSMEM_offset_0_alias, 0, 64
	.other		__nv_reservedSMEM_offset_0_alias,@"STO_CUDA_RESERVED_SHARED STV_DEFAULT"
__nv_reservedSMEM_offset_0_alias:
	.zero		0
	.zero		64


//--------------------- .nv.constant0.my_kernel_kernel0 --------------------------
	.section	.nv.constant0.my_kernel_kernel0,"a",@progbits
	.sectionflags	@""
	.align	4
.nv.constant0.my_kernel_kernel0:
	.zero		928


//--------------------- SYMBOLS --------------------------

	.type		.nv.reservedSmem.offset0,@object
	.size		.nv.reservedSmem.offset0,0x4
	.type		.nv.reservedSmem.cap,@object
	.size		.nv.reservedSmem.cap,0x4
